//
// Generated by NVIDIA NVVM Compiler
//
// Compiler Build ID: CL-36424714
// Cuda compilation tools, release 13.0, V13.0.88
// Based on NVVM 20.0.0
//

.version 9.0
.target sm_100
.address_size 64

	// .globl	_Z32compute_velocity_position_kernelP4BodyidPdS1_S1_
// _ZZ27compute_acceleration_kernelPK4BodyiPdS2_S2_E9sm_bodies has been demoted

.visible .entry _Z32compute_velocity_position_kernelP4BodyidPdS1_S1_(
	.param .u64 .ptr .align 1 _Z32compute_velocity_position_kernelP4BodyidPdS1_S1__param_0,
	.param .u32 _Z32compute_velocity_position_kernelP4BodyidPdS1_S1__param_1,
	.param .f64 _Z32compute_velocity_position_kernelP4BodyidPdS1_S1__param_2,
	.param .u64 .ptr .align 1 _Z32compute_velocity_position_kernelP4BodyidPdS1_S1__param_3,
	.param .u64 .ptr .align 1 _Z32compute_velocity_position_kernelP4BodyidPdS1_S1__param_4,
	.param .u64 .ptr .align 1 _Z32compute_velocity_position_kernelP4BodyidPdS1_S1__param_5
)
{
	.reg .pred 	%p<2>;
	.reg .b32 	%r<6>;
	.reg .b64 	%rd<15>;
	.reg .b64 	%fd<20>;

	ld.param.u64 	%rd1, [_Z32compute_velocity_position_kernelP4BodyidPdS1_S1__param_0];
	ld.param.u32 	%r2, [_Z32compute_velocity_position_kernelP4BodyidPdS1_S1__param_1];
	ld.param.f64 	%fd1, [_Z32compute_velocity_position_kernelP4BodyidPdS1_S1__param_2];
	ld.param.u64 	%rd2, [_Z32compute_velocity_position_kernelP4BodyidPdS1_S1__param_3];
	ld.param.u64 	%rd3, [_Z32compute_velocity_position_kernelP4BodyidPdS1_S1__param_4];
	ld.param.u64 	%rd4, [_Z32compute_velocity_position_kernelP4BodyidPdS1_S1__param_5];
	mov.u32 	%r3, %ctaid.x;
	mov.u32 	%r4, %ntid.x;
	mov.u32 	%r5, %tid.x;
	mad.lo.s32 	%r1, %r3, %r4, %r5;
	setp.ge.s32 	%p1, %r1, %r2;
	@%p1 bra 	$L__BB0_2;
	cvta.to.global.u64 	%rd5, %rd2;
	cvta.to.global.u64 	%rd6, %rd1;
	cvta.to.global.u64 	%rd7, %rd3;
	cvta.to.global.u64 	%rd8, %rd4;
	mul.wide.s32 	%rd9, %r1, 8;
	add.s64 	%rd10, %rd5, %rd9;
	ld.global.f64 	%fd2, [%rd10];
	mul.f64 	%fd3, %fd2, 0d3FE0000000000000;
	mul.wide.s32 	%rd11, %r1, 56;
	add.s64 	%rd12, %rd6, %rd11;
	ld.global.f64 	%fd4, [%rd12+24];
	fma.rn.f64 	%fd5, %fd1, %fd3, %fd4;
	st.global.f64 	[%rd12+24], %fd5;
	add.s64 	%rd13, %rd7, %rd9;
	ld.global.f64 	%fd6, [%rd13];
	mul.f64 	%fd7, %fd6, 0d3FE0000000000000;
	ld.global.f64 	%fd8, [%rd12+32];
	fma.rn.f64 	%fd9, %fd1, %fd7, %fd8;
	st.global.f64 	[%rd12+32], %fd9;
	add.s64 	%rd14, %rd8, %rd9;
	ld.global.f64 	%fd10, [%rd14];
	mul.f64 	%fd11, %fd10, 0d3FE0000000000000;
	ld.global.f64 	%fd12, [%rd12+40];
	fma.rn.f64 	%fd13, %fd1, %fd11, %fd12;
	st.global.f64 	[%rd12+40], %fd13;
	ld.global.f64 	%fd14, [%rd12];
	fma.rn.f64 	%fd15, %fd1, %fd5, %fd14;
	st.global.f64 	[%rd12], %fd15;
	ld.global.f64 	%fd16, [%rd12+8];
	fma.rn.f64 	%fd17, %fd1, %fd9, %fd16;
	st.global.f64 	[%rd12+8], %fd17;
	ld.global.f64 	%fd18, [%rd12+16];
	fma.rn.f64 	%fd19, %fd1, %fd13, %fd18;
	st.global.f64 	[%rd12+16], %fd19;
$L__BB0_2:
	ret;

}
	// .globl	_Z27compute_acceleration_kernelPK4BodyiPdS2_S2_
.visible .entry _Z27compute_acceleration_kernelPK4BodyiPdS2_S2_(
	.param .u64 .ptr .align 1 _Z27compute_acceleration_kernelPK4BodyiPdS2_S2__param_0,
	.param .u32 _Z27compute_acceleration_kernelPK4BodyiPdS2_S2__param_1,
	.param .u64 .ptr .align 1 _Z27compute_acceleration_kernelPK4BodyiPdS2_S2__param_2,
	.param .u64 .ptr .align 1 _Z27compute_acceleration_kernelPK4BodyiPdS2_S2__param_3,
	.param .u64 .ptr .align 1 _Z27compute_acceleration_kernelPK4BodyiPdS2_S2__param_4
)
{
	.reg .pred 	%p<6>;
	.reg .b32 	%r<20>;
	.reg .b64 	%rd<20>;
	.reg .b64 	%fd<348>;
	// demoted variable
	.shared .align 8 .b8 _ZZ27compute_acceleration_kernelPK4BodyiPdS2_S2_E9sm_bodies[14336];
	ld.param.u64 	%rd5, [_Z27compute_acceleration_kernelPK4BodyiPdS2_S2__param_0];
	ld.param.u32 	%r11, [_Z27compute_acceleration_kernelPK4BodyiPdS2_S2__param_1];
	ld.param.u64 	%rd4, [_Z27compute_acceleration_kernelPK4BodyiPdS2_S2__param_4];
	cvta.to.global.u64 	%rd1, %rd5;
	mov.u32 	%r12, %ctaid.x;
	mov.u32 	%r1, %ntid.x;
	mov.u32 	%r2, %tid.x;
	mad.lo.s32 	%r3, %r12, %r1, %r2;
	setp.ge.s32 	%p1, %r3, %r11;
	mov.f64 	%fd333, 0d0000000000000000;
	mov.f64 	%fd334, %fd333;
	mov.f64 	%fd335, %fd333;
	@%p1 bra 	$L__BB1_2;
	mul.wide.s32 	%rd6, %r3, 56;
	add.s64 	%rd7, %rd1, %rd6;
	ld.global.f64 	%fd334, [%rd7];
	ld.global.f64 	%fd333, [%rd7+8];
	ld.global.f64 	%fd335, [%rd7+16];
$L__BB1_2:
	mov.u32 	%r4, %nctaid.x;
	mov.u32 	%r14, _ZZ27compute_acceleration_kernelPK4BodyiPdS2_S2_E9sm_bodies;
	mad.lo.s32 	%r5, %r2, 56, %r14;
	mov.f64 	%fd347, 0d0000000000000000;
	mov.b32 	%r18, 0;
	mov.f64 	%fd346, %fd347;
	mov.f64 	%fd345, %fd347;
$L__BB1_3:
	mad.lo.s32 	%r7, %r18, %r1, %r2;
	setp.ge.s32 	%p2, %r7, %r11;
	@%p2 bra 	$L__BB1_5;
	mul.wide.s32 	%rd9, %r7, 56;
	add.s64 	%rd10, %rd1, %rd9;
	ld.global.f64 	%fd24, [%rd10];
	ld.global.f64 	%fd25, [%rd10+8];
	ld.global.f64 	%fd26, [%rd10+16];
	ld.global.f64 	%fd27, [%rd10+24];
	ld.global.f64 	%fd28, [%rd10+32];
	ld.global.f64 	%fd29, [%rd10+40];
	ld.global.f64 	%fd30, [%rd10+48];
	st.shared.f64 	[%r5], %fd24;
	st.shared.f64 	[%r5+8], %fd25;
	st.shared.f64 	[%r5+16], %fd26;
	st.shared.f64 	[%r5+24], %fd27;
	st.shared.f64 	[%r5+32], %fd28;
	st.shared.f64 	[%r5+40], %fd29;
	st.shared.f64 	[%r5+48], %fd30;
	bra.uni 	$L__BB1_6;
$L__BB1_5:
	mov.b64 	%rd8, 0;
	st.shared.u64 	[%r5], %rd8;
	st.shared.u64 	[%r5+8], %rd8;
	st.shared.u64 	[%r5+16], %rd8;
	st.shared.u64 	[%r5+48], %rd8;
$L__BB1_6:
	setp.ge.s32 	%p3, %r3, %r11;
	bar.sync 	0;
	mov.f64 	%fd342, 0d0000000000000000;
	mov.f64 	%fd343, %fd342;
	mov.f64 	%fd344, %fd342;
	@%p3 bra 	$L__BB1_9;
	mov.b32 	%r19, 448;
	mov.f64 	%fd342, %fd347;
	mov.f64 	%fd343, %fd346;
	mov.f64 	%fd344, %fd345;
$L__BB1_8:
	.pragma "nounroll";
	mov.u32 	%r16, _ZZ27compute_acceleration_kernelPK4BodyiPdS2_S2_E9sm_bodies;
	add.s32 	%r17, %r16, %r19;
	ld.shared.f64 	%fd32, [%r17+-448];
	sub.f64 	%fd33, %fd32, %fd334;
	ld.shared.f64 	%fd34, [%r17+-440];
	sub.f64 	%fd35, %fd34, %fd333;
	ld.shared.f64 	%fd36, [%r17+-432];
	sub.f64 	%fd37, %fd36, %fd335;
	mul.f64 	%fd38, %fd35, %fd35;
	fma.rn.f64 	%fd39, %fd33, %fd33, %fd38;
	fma.rn.f64 	%fd40, %fd37, %fd37, %fd39;
	add.f64 	%fd41, %fd40, 0d3F50624DD2F1A9FC;
	sqrt.rn.f64 	%fd42, %fd41;
	rcp.rn.f64 	%fd43, %fd42;
	mul.f64 	%fd44, %fd43, %fd43;
	mul.f64 	%fd45, %fd43, %fd44;
	ld.shared.f64 	%fd46, [%r17+-400];
	mul.f64 	%fd47, %fd46, %fd45;
	fma.rn.f64 	%fd48, %fd33, %fd47, %fd344;
	fma.rn.f64 	%fd49, %fd35, %fd47, %fd343;
	fma.rn.f64 	%fd50, %fd37, %fd47, %fd342;
	ld.shared.f64 	%fd51, [%r17+-392];
	sub.f64 	%fd52, %fd51, %fd334;
	ld.shared.f64 	%fd53, [%r17+-384];
	sub.f64 	%fd54, %fd53, %fd333;
	ld.shared.f64 	%fd55, [%r17+-376];
	sub.f64 	%fd56, %fd55, %fd335;
	mul.f64 	%fd57, %fd54, %fd54;
	fma.rn.f64 	%fd58, %fd52, %fd52, %fd57;
	fma.rn.f64 	%fd59, %fd56, %fd56, %fd58;
	add.f64 	%fd60, %fd59, 0d3F50624DD2F1A9FC;
	sqrt.rn.f64 	%fd61, %fd60;
	rcp.rn.f64 	%fd62, %fd61;
	mul.f64 	%fd63, %fd62, %fd62;
	mul.f64 	%fd64, %fd62, %fd63;
	ld.shared.f64 	%fd65, [%r17+-344];
	mul.f64 	%fd66, %fd65, %fd64;
	fma.rn.f64 	%fd67, %fd52, %fd66, %fd48;
	fma.rn.f64 	%fd68, %fd54, %fd66, %fd49;
	fma.rn.f64 	%fd69, %fd56, %fd66, %fd50;
	ld.shared.f64 	%fd70, [%r17+-336];
	sub.f64 	%fd71, %fd70, %fd334;
	ld.shared.f64 	%fd72, [%r17+-328];
	sub.f64 	%fd73, %fd72, %fd333;
	ld.shared.f64 	%fd74, [%r17+-320];
	sub.f64 	%fd75, %fd74, %fd335;
	mul.f64 	%fd76, %fd73, %fd73;
	fma.rn.f64 	%fd77, %fd71, %fd71, %fd76;
	fma.rn.f64 	%fd78, %fd75, %fd75, %fd77;
	add.f64 	%fd79, %fd78, 0d3F50624DD2F1A9FC;
	sqrt.rn.f64 	%fd80, %fd79;
	rcp.rn.f64 	%fd81, %fd80;
	mul.f64 	%fd82, %fd81, %fd81;
	mul.f64 	%fd83, %fd81, %fd82;
	ld.shared.f64 	%fd84, [%r17+-288];
	mul.f64 	%fd85, %fd84, %fd83;
	fma.rn.f64 	%fd86, %fd71, %fd85, %fd67;
	fma.rn.f64 	%fd87, %fd73, %fd85, %fd68;
	fma.rn.f64 	%fd88, %fd75, %fd85, %fd69;
	ld.shared.f64 	%fd89, [%r17+-280];
	sub.f64 	%fd90, %fd89, %fd334;
	ld.shared.f64 	%fd91, [%r17+-272];
	sub.f64 	%fd92, %fd91, %fd333;
	ld.shared.f64 	%fd93, [%r17+-264];
	sub.f64 	%fd94, %fd93, %fd335;
	mul.f64 	%fd95, %fd92, %fd92;
	fma.rn.f64 	%fd96, %fd90, %fd90, %fd95;
	fma.rn.f64 	%fd97, %fd94, %fd94, %fd96;
	add.f64 	%fd98, %fd97, 0d3F50624DD2F1A9FC;
	sqrt.rn.f64 	%fd99, %fd98;
	rcp.rn.f64 	%fd100, %fd99;
	mul.f64 	%fd101, %fd100, %fd100;
	mul.f64 	%fd102, %fd100, %fd101;
	ld.shared.f64 	%fd103, [%r17+-232];
	mul.f64 	%fd104, %fd103, %fd102;
	fma.rn.f64 	%fd105, %fd90, %fd104, %fd86;
	fma.rn.f64 	%fd106, %fd92, %fd104, %fd87;
	fma.rn.f64 	%fd107, %fd94, %fd104, %fd88;
	ld.shared.f64 	%fd108, [%r17+-224];
	sub.f64 	%fd109, %fd108, %fd334;
	ld.shared.f64 	%fd110, [%r17+-216];
	sub.f64 	%fd111, %fd110, %fd333;
	ld.shared.f64 	%fd112, [%r17+-208];
	sub.f64 	%fd113, %fd112, %fd335;
	mul.f64 	%fd114, %fd111, %fd111;
	fma.rn.f64 	%fd115, %fd109, %fd109, %fd114;
	fma.rn.f64 	%fd116, %fd113, %fd113, %fd115;
	add.f64 	%fd117, %fd116, 0d3F50624DD2F1A9FC;
	sqrt.rn.f64 	%fd118, %fd117;
	rcp.rn.f64 	%fd119, %fd118;
	mul.f64 	%fd120, %fd119, %fd119;
	mul.f64 	%fd121, %fd119, %fd120;
	ld.shared.f64 	%fd122, [%r17+-176];
	mul.f64 	%fd123, %fd122, %fd121;
	fma.rn.f64 	%fd124, %fd109, %fd123, %fd105;
	fma.rn.f64 	%fd125, %fd111, %fd123, %fd106;
	fma.rn.f64 	%fd126, %fd113, %fd123, %fd107;
	ld.shared.f64 	%fd127, [%r17+-168];
	sub.f64 	%fd128, %fd127, %fd334;
	ld.shared.f64 	%fd129, [%r17+-160];
	sub.f64 	%fd130, %fd129, %fd333;
	ld.shared.f64 	%fd131, [%r17+-152];
	sub.f64 	%fd132, %fd131, %fd335;
	mul.f64 	%fd133, %fd130, %fd130;
	fma.rn.f64 	%fd134, %fd128, %fd128, %fd133;
	fma.rn.f64 	%fd135, %fd132, %fd132, %fd134;
	add.f64 	%fd136, %fd135, 0d3F50624DD2F1A9FC;
	sqrt.rn.f64 	%fd137, %fd136;
	rcp.rn.f64 	%fd138, %fd137;
	mul.f64 	%fd139, %fd138, %fd138;
	mul.f64 	%fd140, %fd138, %fd139;
	ld.shared.f64 	%fd141, [%r17+-120];
	mul.f64 	%fd142, %fd141, %fd140;
	fma.rn.f64 	%fd143, %fd128, %fd142, %fd124;
	fma.rn.f64 	%fd144, %fd130, %fd142, %fd125;
	fma.rn.f64 	%fd145, %fd132, %fd142, %fd126;
	ld.shared.f64 	%fd146, [%r17+-112];
	sub.f64 	%fd147, %fd146, %fd334;
	ld.shared.f64 	%fd148, [%r17+-104];
	sub.f64 	%fd149, %fd148, %fd333;
	ld.shared.f64 	%fd150, [%r17+-96];
	sub.f64 	%fd151, %fd150, %fd335;
	mul.f64 	%fd152, %fd149, %fd149;
	fma.rn.f64 	%fd153, %fd147, %fd147, %fd152;
	fma.rn.f64 	%fd154, %fd151, %fd151, %fd153;
	add.f64 	%fd155, %fd154, 0d3F50624DD2F1A9FC;
	sqrt.rn.f64 	%fd156, %fd155;
	rcp.rn.f64 	%fd157, %fd156;
	mul.f64 	%fd158, %fd157, %fd157;
	mul.f64 	%fd159, %fd157, %fd158;
	ld.shared.f64 	%fd160, [%r17+-64];
	mul.f64 	%fd161, %fd160, %fd159;
	fma.rn.f64 	%fd162, %fd147, %fd161, %fd143;
	fma.rn.f64 	%fd163, %fd149, %fd161, %fd144;
	fma.rn.f64 	%fd164, %fd151, %fd161, %fd145;
	ld.shared.f64 	%fd165, [%r17+-56];
	sub.f64 	%fd166, %fd165, %fd334;
	ld.shared.f64 	%fd167, [%r17+-48];
	sub.f64 	%fd168, %fd167, %fd333;
	ld.shared.f64 	%fd169, [%r17+-40];
	sub.f64 	%fd170, %fd169, %fd335;
	mul.f64 	%fd171, %fd168, %fd168;
	fma.rn.f64 	%fd172, %fd166, %fd166, %fd171;
	fma.rn.f64 	%fd173, %fd170, %fd170, %fd172;
	add.f64 	%fd174, %fd173, 0d3F50624DD2F1A9FC;
	sqrt.rn.f64 	%fd175, %fd174;
	rcp.rn.f64 	%fd176, %fd175;
	mul.f64 	%fd177, %fd176, %fd176;
	mul.f64 	%fd178, %fd176, %fd177;
	ld.shared.f64 	%fd179, [%r17+-8];
	mul.f64 	%fd180, %fd179, %fd178;
	fma.rn.f64 	%fd181, %fd166, %fd180, %fd162;
	fma.rn.f64 	%fd182, %fd168, %fd180, %fd163;
	fma.rn.f64 	%fd183, %fd170, %fd180, %fd164;
	ld.shared.f64 	%fd184, [%r17];
	sub.f64 	%fd185, %fd184, %fd334;
	ld.shared.f64 	%fd186, [%r17+8];
	sub.f64 	%fd187, %fd186, %fd333;
	ld.shared.f64 	%fd188, [%r17+16];
	sub.f64 	%fd189, %fd188, %fd335;
	mul.f64 	%fd190, %fd187, %fd187;
	fma.rn.f64 	%fd191, %fd185, %fd185, %fd190;
	fma.rn.f64 	%fd192, %fd189, %fd189, %fd191;
	add.f64 	%fd193, %fd192, 0d3F50624DD2F1A9FC;
	sqrt.rn.f64 	%fd194, %fd193;
	rcp.rn.f64 	%fd195, %fd194;
	mul.f64 	%fd196, %fd195, %fd195;
	mul.f64 	%fd197, %fd195, %fd196;
	ld.shared.f64 	%fd198, [%r17+48];
	mul.f64 	%fd199, %fd198, %fd197;
	fma.rn.f64 	%fd200, %fd185, %fd199, %fd181;
	fma.rn.f64 	%fd201, %fd187, %fd199, %fd182;
	fma.rn.f64 	%fd202, %fd189, %fd199, %fd183;
	ld.shared.f64 	%fd203, [%r17+56];
	sub.f64 	%fd204, %fd203, %fd334;
	ld.shared.f64 	%fd205, [%r17+64];
	sub.f64 	%fd206, %fd205, %fd333;
	ld.shared.f64 	%fd207, [%r17+72];
	sub.f64 	%fd208, %fd207, %fd335;
	mul.f64 	%fd209, %fd206, %fd206;
	fma.rn.f64 	%fd210, %fd204, %fd204, %fd209;
	fma.rn.f64 	%fd211, %fd208, %fd208, %fd210;
	add.f64 	%fd212, %fd211, 0d3F50624DD2F1A9FC;
	sqrt.rn.f64 	%fd213, %fd212;
	rcp.rn.f64 	%fd214, %fd213;
	mul.f64 	%fd215, %fd214, %fd214;
	mul.f64 	%fd216, %fd214, %fd215;
	ld.shared.f64 	%fd217, [%r17+104];
	mul.f64 	%fd218, %fd217, %fd216;
	fma.rn.f64 	%fd219, %fd204, %fd218, %fd200;
	fma.rn.f64 	%fd220, %fd206, %fd218, %fd201;
	fma.rn.f64 	%fd221, %fd208, %fd218, %fd202;
	ld.shared.f64 	%fd222, [%r17+112];
	sub.f64 	%fd223, %fd222, %fd334;
	ld.shared.f64 	%fd224, [%r17+120];
	sub.f64 	%fd225, %fd224, %fd333;
	ld.shared.f64 	%fd226, [%r17+128];
	sub.f64 	%fd227, %fd226, %fd335;
	mul.f64 	%fd228, %fd225, %fd225;
	fma.rn.f64 	%fd229, %fd223, %fd223, %fd228;
	fma.rn.f64 	%fd230, %fd227, %fd227, %fd229;
	add.f64 	%fd231, %fd230, 0d3F50624DD2F1A9FC;
	sqrt.rn.f64 	%fd232, %fd231;
	rcp.rn.f64 	%fd233, %fd232;
	mul.f64 	%fd234, %fd233, %fd233;
	mul.f64 	%fd235, %fd233, %fd234;
	ld.shared.f64 	%fd236, [%r17+160];
	mul.f64 	%fd237, %fd236, %fd235;
	fma.rn.f64 	%fd238, %fd223, %fd237, %fd219;
	fma.rn.f64 	%fd239, %fd225, %fd237, %fd220;
	fma.rn.f64 	%fd240, %fd227, %fd237, %fd221;
	ld.shared.f64 	%fd241, [%r17+168];
	sub.f64 	%fd242, %fd241, %fd334;
	ld.shared.f64 	%fd243, [%r17+176];
	sub.f64 	%fd244, %fd243, %fd333;
	ld.shared.f64 	%fd245, [%r17+184];
	sub.f64 	%fd246, %fd245, %fd335;
	mul.f64 	%fd247, %fd244, %fd244;
	fma.rn.f64 	%fd248, %fd242, %fd242, %fd247;
	fma.rn.f64 	%fd249, %fd246, %fd246, %fd248;
	add.f64 	%fd250, %fd249, 0d3F50624DD2F1A9FC;
	sqrt.rn.f64 	%fd251, %fd250;
	rcp.rn.f64 	%fd252, %fd251;
	mul.f64 	%fd253, %fd252, %fd252;
	mul.f64 	%fd254, %fd252, %fd253;
	ld.shared.f64 	%fd255, [%r17+216];
	mul.f64 	%fd256, %fd255, %fd254;
	fma.rn.f64 	%fd257, %fd242, %fd256, %fd238;
	fma.rn.f64 	%fd258, %fd244, %fd256, %fd239;
	fma.rn.f64 	%fd259, %fd246, %fd256, %fd240;
	ld.shared.f64 	%fd260, [%r17+224];
	sub.f64 	%fd261, %fd260, %fd334;
	ld.shared.f64 	%fd262, [%r17+232];
	sub.f64 	%fd263, %fd262, %fd333;
	ld.shared.f64 	%fd264, [%r17+240];
	sub.f64 	%fd265, %fd264, %fd335;
	mul.f64 	%fd266, %fd263, %fd263;
	fma.rn.f64 	%fd267, %fd261, %fd261, %fd266;
	fma.rn.f64 	%fd268, %fd265, %fd265, %fd267;
	add.f64 	%fd269, %fd268, 0d3F50624DD2F1A9FC;
	sqrt.rn.f64 	%fd270, %fd269;
	rcp.rn.f64 	%fd271, %fd270;
	mul.f64 	%fd272, %fd271, %fd271;
	mul.f64 	%fd273, %fd271, %fd272;
	ld.shared.f64 	%fd274, [%r17+272];
	mul.f64 	%fd275, %fd274, %fd273;
	fma.rn.f64 	%fd276, %fd261, %fd275, %fd257;
	fma.rn.f64 	%fd277, %fd263, %fd275, %fd258;
	fma.rn.f64 	%fd278, %fd265, %fd275, %fd259;
	ld.shared.f64 	%fd279, [%r17+280];
	sub.f64 	%fd280, %fd279, %fd334;
	ld.shared.f64 	%fd281, [%r17+288];
	sub.f64 	%fd282, %fd281, %fd333;
	ld.shared.f64 	%fd283, [%r17+296];
	sub.f64 	%fd284, %fd283, %fd335;
	mul.f64 	%fd285, %fd282, %fd282;
	fma.rn.f64 	%fd286, %fd280, %fd280, %fd285;
	fma.rn.f64 	%fd287, %fd284, %fd284, %fd286;
	add.f64 	%fd288, %fd287, 0d3F50624DD2F1A9FC;
	sqrt.rn.f64 	%fd289, %fd288;
	rcp.rn.f64 	%fd290, %fd289;
	mul.f64 	%fd291, %fd290, %fd290;
	mul.f64 	%fd292, %fd290, %fd291;
	ld.shared.f64 	%fd293, [%r17+328];
	mul.f64 	%fd294, %fd293, %fd292;
	fma.rn.f64 	%fd295, %fd280, %fd294, %fd276;
	fma.rn.f64 	%fd296, %fd282, %fd294, %fd277;
	fma.rn.f64 	%fd297, %fd284, %fd294, %fd278;
	ld.shared.f64 	%fd298, [%r17+336];
	sub.f64 	%fd299, %fd298, %fd334;
	ld.shared.f64 	%fd300, [%r17+344];
	sub.f64 	%fd301, %fd300, %fd333;
	ld.shared.f64 	%fd302, [%r17+352];
	sub.f64 	%fd303, %fd302, %fd335;
	mul.f64 	%fd304, %fd301, %fd301;
	fma.rn.f64 	%fd305, %fd299, %fd299, %fd304;
	fma.rn.f64 	%fd306, %fd303, %fd303, %fd305;
	add.f64 	%fd307, %fd306, 0d3F50624DD2F1A9FC;
	sqrt.rn.f64 	%fd308, %fd307;
	rcp.rn.f64 	%fd309, %fd308;
	mul.f64 	%fd310, %fd309, %fd309;
	mul.f64 	%fd311, %fd309, %fd310;
	ld.shared.f64 	%fd312, [%r17+384];
	mul.f64 	%fd313, %fd312, %fd311;
	fma.rn.f64 	%fd314, %fd299, %fd313, %fd295;
	fma.rn.f64 	%fd315, %fd301, %fd313, %fd296;
	fma.rn.f64 	%fd316, %fd303, %fd313, %fd297;
	ld.shared.f64 	%fd317, [%r17+392];
	sub.f64 	%fd318, %fd317, %fd334;
	ld.shared.f64 	%fd319, [%r17+400];
	sub.f64 	%fd320, %fd319, %fd333;
	ld.shared.f64 	%fd321, [%r17+408];
	sub.f64 	%fd322, %fd321, %fd335;
	mul.f64 	%fd323, %fd320, %fd320;
	fma.rn.f64 	%fd324, %fd318, %fd318, %fd323;
	fma.rn.f64 	%fd325, %fd322, %fd322, %fd324;
	add.f64 	%fd326, %fd325, 0d3F50624DD2F1A9FC;
	sqrt.rn.f64 	%fd327, %fd326;
	rcp.rn.f64 	%fd328, %fd327;
	mul.f64 	%fd329, %fd328, %fd328;
	mul.f64 	%fd330, %fd328, %fd329;
	ld.shared.f64 	%fd331, [%r17+440];
	mul.f64 	%fd332, %fd331, %fd330;
	fma.rn.f64 	%fd344, %fd318, %fd332, %fd314;
	fma.rn.f64 	%fd343, %fd320, %fd332, %fd315;
	fma.rn.f64 	%fd342, %fd322, %fd332, %fd316;
	add.s32 	%r19, %r19, 896;
	setp.ne.s32 	%p4, %r19, 14784;
	mov.f64 	%fd345, %fd344;
	mov.f64 	%fd346, %fd343;
	mov.f64 	%fd347, %fd342;
	@%p4 bra 	$L__BB1_8;
$L__BB1_9:
	bar.sync 	0;
	add.s32 	%r18, %r18, 1;
	setp.ne.s32 	%p5, %r18, %r4;
	@%p5 bra 	$L__BB1_3;
	ld.param.u64 	%rd19, [_Z27compute_acceleration_kernelPK4BodyiPdS2_S2__param_3];
	ld.param.u64 	%rd18, [_Z27compute_acceleration_kernelPK4BodyiPdS2_S2__param_2];
	cvta.to.global.u64 	%rd11, %rd18;
	cvta.to.global.u64 	%rd12, %rd19;
	cvta.to.global.u64 	%rd13, %rd4;
	mul.wide.s32 	%rd14, %r3, 8;
	add.s64 	%rd15, %rd11, %rd14;
	st.global.f64 	[%rd15], %fd344;
	add.s64 	%rd16, %rd12, %rd14;
	st.global.f64 	[%rd16], %fd343;
	add.s64 	%rd17, %rd13, %rd14;
	st.global.f64 	[%rd17], %fd342;
	ret;

}
	// .globl	_Z23compute_velocity_kernelP4BodyidPdS1_S1_
.visible .entry _Z23compute_velocity_kernelP4BodyidPdS1_S1_(
	.param .u64 .ptr .align 1 _Z23compute_velocity_kernelP4BodyidPdS1_S1__param_0,
	.param .u32 _Z23compute_velocity_kernelP4BodyidPdS1_S1__param_1,
	.param .f64 _Z23compute_velocity_kernelP4BodyidPdS1_S1__param_2,
	.param .u64 .ptr .align 1 _Z23compute_velocity_kernelP4BodyidPdS1_S1__param_3,
	.param .u64 .ptr .align 1 _Z23compute_velocity_kernelP4BodyidPdS1_S1__param_4,
	.param .u64 .ptr .align 1 _Z23compute_velocity_kernelP4BodyidPdS1_S1__param_5
)
{
	.reg .pred 	%p<2>;
	.reg .b32 	%r<6>;
	.reg .b64 	%rd<15>;
	.reg .b64 	%fd<14>;

	ld.param.u64 	%rd1, [_Z23compute_velocity_kernelP4BodyidPdS1_S1__param_0];
	ld.param.u32 	%r2, [_Z23compute_velocity_kernelP4BodyidPdS1_S1__param_1];
	ld.param.f64 	%fd1, [_Z23compute_velocity_kernelP4BodyidPdS1_S1__param_2];
	ld.param.u64 	%rd2, [_Z23compute_velocity_kernelP4BodyidPdS1_S1__param_3];
	ld.param.u64 	%rd3, [_Z23compute_velocity_kernelP4BodyidPdS1_S1__param_4];
	ld.param.u64 	%rd4, [_Z23compute_velocity_kernelP4BodyidPdS1_S1__param_5];
	mov.u32 	%r3, %ctaid.x;
	mov.u32 	%r4, %ntid.x;
	mov.u32 	%r5, %tid.x;
	mad.lo.s32 	%r1, %r3, %r4, %r5;
	setp.ge.s32 	%p1, %r1, %r2;
	@%p1 bra 	$L__BB2_2;
	cvta.to.global.u64 	%rd5, %rd2;
	cvta.to.global.u64 	%rd6, %rd1;
	cvta.to.global.u64 	%rd7, %rd3;
	cvta.to.global.u64 	%rd8, %rd4;
	mul.wide.s32 	%rd9, %r1, 8;
	add.s64 	%rd10, %rd5, %rd9;
	ld.global.f64 	%fd2, [%rd10];
	mul.f64 	%fd3, %fd2, 0d3FE0000000000000;
	mul.wide.s32 	%rd11, %r1, 56;
	add.s64 	%rd12, %rd6, %rd11;
	ld.global.f64 	%fd4, [%rd12+24];
	fma.rn.f64 	%fd5, %fd1, %fd3, %fd4;
	st.global.f64 	[%rd12+24], %fd5;
	add.s64 	%rd13, %rd7, %rd9;
	ld.global.f64 	%fd6, [%rd13];
	mul.f64 	%fd7, %fd6, 0d3FE0000000000000;
	ld.global.f64 	%fd8, [%rd12+32];
	fma.rn.f64 	%fd9, %fd1, %fd7, %fd8;
	st.global.f64 	[%rd12+32], %fd9;
	add.s64 	%rd14, %rd8, %rd9;
	ld.global.f64 	%fd10, [%rd14];
	mul.f64 	%fd11, %fd10, 0d3FE0000000000000;
	ld.global.f64 	%fd12, [%rd12+40];
	fma.rn.f64 	%fd13, %fd1, %fd11, %fd12;
	st.global.f64 	[%rd12+40], %fd13;
$L__BB2_2:
	ret;

}


// ===== COMPILED SASS (sm_100) =====

	.target	sm_100

	.elftype	@"ET_EXEC"


//--------------------- .note.nv.tkinfo           --------------------------
	.section	.note.nv.tkinfo,"",@"SHT_NOTE"
	.sectionflags	@"SHF_NOTE_NV_TKINFO"
	.tkinfo
        /*0018*/ 	.word	0x00000002
        /*0030*/ 	.string	""
        /*0030*/ 	.string	"ptxas"
        /*0030*/ 	.string	"Cuda compilation tools, release 13.0, V13.0.88"
        /*0030*/ 	.string	"Build cuda_13.0.r13.0/compiler.36424714_0"
        /*0030*/ 	.string	"-arch sm_100 -m 64 "



//--------------------- .note.nv.cuinfo           --------------------------
	.section	.note.nv.cuinfo,"",@"SHT_NOTE"
	.sectionflags	@"SHF_NOTE_NV_CUINFO"
        /*0018*/ 	.short	0x0002
        /*001a*/ 	.short	0x0064
        /*001c*/ 	.short	0x0082
	.zero		2


//--------------------- .nv.info                  --------------------------
	.section	.nv.info,"",@"SHT_CUDA_INFO"
	.align	4


	//----- nvinfo : EIATTR_REGCOUNT
	.align		4
        /*0000*/ 	.byte	0x04, 0x2f
        /*0002*/ 	.short	(.L_1 - .L_0)
	.align		4
.L_0:
        /*0004*/ 	.word	index@(_Z32compute_velocity_position_kernelP4BodyidPdS1_S1_)
        /*0008*/ 	.word	0x00000018


	//----- nvinfo : EIATTR_FRAME_SIZE
	.align		4
.L_1:
        /*000c*/ 	.byte	0x04, 0x11
        /*000e*/ 	.short	(.L_3 - .L_2)
	.align		4
.L_2:
        /*0010*/ 	.word	index@(_Z32compute_velocity_position_kernelP4BodyidPdS1_S1_)
        /*0014*/ 	.word	0x00000000


	//----- nvinfo : EIATTR_REGCOUNT
	.align		4
.L_3:
        /*0018*/ 	.byte	0x04, 0x2f
        /*001a*/ 	.short	(.L_5 - .L_4)
	.align		4
.L_4:
        /*001c*/ 	.word	index@(_Z27compute_acceleration_kernelPK4BodyiPdS2_S2_)
        /*0020*/ 	.word	0x0000002e


	//----- nvinfo : EIATTR_FRAME_SIZE
	.align		4
.L_5:
        /*0024*/ 	.byte	0x04, 0x11
        /*0026*/ 	.short	(.L_7 - .L_6)
	.align		4
.L_6:
        /*0028*/ 	.word	index@($__internal_1_$__cuda_sm20_dsqrt_rn_f64_mediumpath_v1)
        /*002c*/ 	.word	0x00000000


	//----- nvinfo : EIATTR_FRAME_SIZE
	.align		4
.L_7:
        /*0030*/ 	.byte	0x04, 0x11
        /*0032*/ 	.short	(.L_9 - .L_8)
	.align		4
.L_8:
        /*0034*/ 	.word	index@($__internal_0_$__cuda_sm20_dblrcp_rn_slowpath_v3)
        /*0038*/ 	.word	0x00000000


	//----- nvinfo : EIATTR_FRAME_SIZE
	.align		4
.L_9:
        /*003c*/ 	.byte	0x04, 0x11
        /*003e*/ 	.short	(.L_11 - .L_10)
	.align		4
.L_10:
        /*0040*/ 	.word	index@(_Z27compute_acceleration_kernelPK4BodyiPdS2_S2_)
        /*0044*/ 	.word	0x00000000


	//----- nvinfo : EIATTR_REGCOUNT
	.align		4
.L_11:
        /*0048*/ 	.byte	0x04, 0x2f
        /*004a*/ 	.short	(.L_13 - .L_12)
	.align		4
.L_12:
        /*004c*/ 	.word	index@(_Z23compute_velocity_kernelP4BodyidPdS1_S1_)
        /*0050*/ 	.word	0x00000014


	//----- nvinfo : EIATTR_FRAME_SIZE
	.align		4
.L_13:
        /*0054*/ 	.byte	0x04, 0x11
        /*0056*/ 	.short	(.L_15 - .L_14)
	.align		4
.L_14:
        /*0058*/ 	.word	index@(_Z23compute_velocity_kernelP4BodyidPdS1_S1_)
        /*005c*/ 	.word	0x00000000


	//----- nvinfo : EIATTR_MIN_STACK_SIZE
	.align		4
.L_15:
        /*0060*/ 	.byte	0x04, 0x12
        /*0062*/ 	.short	(.L_17 - .L_16)
	.align		4
.L_16:
        /*0064*/ 	.word	index@(_Z23compute_velocity_kernelP4BodyidPdS1_S1_)
        /*0068*/ 	.word	0x00000000


	//----- nvinfo : EIATTR_MIN_STACK_SIZE
	.align		4
.L_17:
        /*006c*/ 	.byte	0x04, 0x12
        /*006e*/ 	.short	(.L_19 - .L_18)
	.align		4
.L_18:
        /*0070*/ 	.word	index@(_Z27compute_acceleration_kernelPK4BodyiPdS2_S2_)
        /*0074*/ 	.word	0x00000000


	//----- nvinfo : EIATTR_MIN_STACK_SIZE
	.align		4
.L_19:
        /*0078*/ 	.byte	0x04, 0x12
        /*007a*/ 	.short	(.L_21 - .L_20)
	.align		4
.L_20:
        /*007c*/ 	.word	index@(_Z32compute_velocity_position_kernelP4BodyidPdS1_S1_)
        /*0080*/ 	.word	0x00000000
.L_21:


//--------------------- .nv.compat                --------------------------
	.section	.nv.compat,"",@"SHT_CUDA_COMPAT_INFO"
	.align	4
        /*0000*/ 	.byte	0x02, 0x09, 0x00, 0x00, 0x02, 0x02, 0x01, 0x00, 0x02, 0x05, 0x05, 0x00, 0x03, 0x07, 0x01, 0x01
        /*0010*/ 	.byte	0x02, 0x03, 0x00, 0x00, 0x02, 0x06, 0x01, 0x00, 0x04, 0x0b, 0x08, 0x00, 0x01, 0x00, 0x00, 0x00
        /*0020*/ 	.byte	0x00, 0x00, 0x00, 0x00


//--------------------- .nv.info._Z23compute_velocity_kernelP4BodyidPdS1_S1_ --------------------------
	.section	.nv.info._Z23compute_velocity_kernelP4BodyidPdS1_S1_,"",@"SHT_CUDA_INFO"
	.sectionflags	@""
	.align	4


	//----- nvinfo : EIATTR_CUDA_API_VERSION
	.align		4
        /*0000*/ 	.byte	0x04, 0x37
        /*0002*/ 	.short	(.L_23 - .L_22)
.L_22:
        /*0004*/ 	.word	0x00000082


	//----- nvinfo : EIATTR_KPARAM_INFO
	.align		4
.L_23:
        /*0008*/ 	.byte	0x04, 0x17
        /*000a*/ 	.short	(.L_25 - .L_24)
.L_24:
        /*000c*/ 	.word	0x00000000
        /*0010*/ 	.short	0x0005
        /*0012*/ 	.short	0x0028
        /*0014*/ 	.byte	0x00, 0xf5, 0x21, 0x00


	//----- nvinfo : EIATTR_KPARAM_INFO
	.align		4
.L_25:
        /*0018*/ 	.byte	0x04, 0x17
        /*001a*/ 	.short	(.L_27 - .L_26)
.L_26:
        /*001c*/ 	.word	0x00000000
        /*0020*/ 	.short	0x0004
        /*0022*/ 	.short	0x0020
        /*0024*/ 	.byte	0x00, 0xf5, 0x21, 0x00


	//----- nvinfo : EIATTR_KPARAM_INFO
	.align		4
.L_27:
        /*0028*/ 	.byte	0x04, 0x17
        /*002a*/ 	.short	(.L_29 - .L_28)
.L_28:
        /*002c*/ 	.word	0x00000000
        /*0030*/ 	.short	0x0003
        /*0032*/ 	.short	0x0018
        /*0034*/ 	.byte	0x00, 0xf5, 0x21, 0x00


	//----- nvinfo : EIATTR_KPARAM_INFO
	.align		4
.L_29:
        /*0038*/ 	.byte	0x04, 0x17
        /*003a*/ 	.short	(.L_31 - .L_30)
.L_30:
        /*003c*/ 	.word	0x00000000
        /*0040*/ 	.short	0x0002
        /*0042*/ 	.short	0x0010
        /*0044*/ 	.byte	0x00, 0xf0, 0x21, 0x00


	//----- nvinfo : EIATTR_KPARAM_INFO
	.align		4
.L_31:
        /*0048*/ 	.byte	0x04, 0x17
        /*004a*/ 	.short	(.L_33 - .L_32)
.L_32:
        /*004c*/ 	.word	0x00000000
        /*0050*/ 	.short	0x0001
        /*0052*/ 	.short	0x0008
        /*0054*/ 	.byte	0x00, 0xf0, 0x11, 0x00


	//----- nvinfo : EIATTR_KPARAM_INFO
	.align		4
.L_33:
        /*0058*/ 	.byte	0x04, 0x17
        /*005a*/ 	.short	(.L_35 - .L_34)
.L_34:
        /*005c*/ 	.word	0x00000000
        /*0060*/ 	.short	0x0000
        /*0062*/ 	.short	0x0000
        /*0064*/ 	.byte	0x00, 0xf5, 0x21, 0x00


	//----- nvinfo : EIATTR_SPARSE_MMA_MASK
	.align		4
.L_35:
        /*0068*/ 	.byte	0x03, 0x50
        /*006a*/ 	.short	0x0000


	//----- nvinfo : EIATTR_MAXREG_COUNT
	.align		4
        /*006c*/ 	.byte	0x03, 0x1b
        /*006e*/ 	.short	0x00ff


	//----- nvinfo : EIATTR_MERCURY_ISA_VERSION
	.align		4
        /*0070*/ 	.byte	0x03, 0x5f
        /*0072*/ 	.short	0x0101


	//----- nvinfo : EIATTR_VRC_CTA_INIT_COUNT
	.align		4
        /*0074*/ 	.byte	0x02, 0x4a
	.zero		1
	.zero		1


	//----- nvinfo : EIATTR_EXIT_INSTR_OFFSETS
	.align		4
        /*0078*/ 	.byte	0x04, 0x1c
        /*007a*/ 	.short	(.L_37 - .L_36)


	//   ....[0]....
.L_36:
        /*007c*/ 	.word	0x00000070


	//   ....[1]....
        /*0080*/ 	.word	0x00000210


	//----- nvinfo : EIATTR_CBANK_PARAM_SIZE
	.align		4
.L_37:
        /*0084*/ 	.byte	0x03, 0x19
        /*0086*/ 	.short	0x0030


	//----- nvinfo : EIATTR_PARAM_CBANK
	.align		4
        /*0088*/ 	.byte	0x04, 0x0a
        /*008a*/ 	.short	(.L_39 - .L_38)
	.align		4
.L_38:
        /*008c*/ 	.word	index@(.nv.constant0._Z23compute_velocity_kernelP4BodyidPdS1_S1_)
        /*0090*/ 	.short	0x0380
        /*0092*/ 	.short	0x0030


	//----- nvinfo : EIATTR_SW_WAR
	.align		4
.L_39:
        /*0094*/ 	.byte	0x04, 0x36
        /*0096*/ 	.short	(.L_41 - .L_40)
.L_40:
        /*0098*/ 	.word	0x00000008
.L_41:


//--------------------- .nv.info._Z27compute_acceleration_kernelPK4BodyiPdS2_S2_ --------------------------
	.section	.nv.info._Z27compute_acceleration_kernelPK4BodyiPdS2_S2_,"",@"SHT_CUDA_INFO"
	.sectionflags	@""
	.align	4


	//----- nvinfo : EIATTR_CUDA_API_VERSION
	.align		4
        /*0000*/ 	.byte	0x04, 0x37
        /*0002*/ 	.short	(.L_43 - .L_42)
.L_42:
        /*0004*/ 	.word	0x00000082


	//----- nvinfo : EIATTR_KPARAM_INFO
	.align		4
.L_43:
        /*0008*/ 	.byte	0x04, 0x17
        /*000a*/ 	.short	(.L_45 - .L_44)
.L_44:
        /*000c*/ 	.word	0x00000000
        /*0010*/ 	.short	0x0004
        /*0012*/ 	.short	0x0020
        /*0014*/ 	.byte	0x00, 0xf5, 0x21, 0x00


	//----- nvinfo : EIATTR_KPARAM_INFO
	.align		4
.L_45:
        /*0018*/ 	.byte	0x04, 0x17
        /*001a*/ 	.short	(.L_47 - .L_46)
.L_46:
        /*001c*/ 	.word	0x00000000
        /*0020*/ 	.short	0x0003
        /*0022*/ 	.short	0x0018
        /*0024*/ 	.byte	0x00, 0xf5, 0x21, 0x00


	//----- nvinfo : EIATTR_KPARAM_INFO
	.align		4
.L_47:
        /*0028*/ 	.byte	0x04, 0x17
        /*002a*/ 	.short	(.L_49 - .L_48)
.L_48:
        /*002c*/ 	.word	0x00000000
        /*0030*/ 	.short	0x0002
        /*0032*/ 	.short	0x0010
        /*0034*/ 	.byte	0x00, 0xf5, 0x21, 0x00


	//----- nvinfo : EIATTR_KPARAM_INFO
	.align		4
.L_49:
        /*0038*/ 	.byte	0x04, 0x17
        /*003a*/ 	.short	(.L_51 - .L_50)
.L_50:
        /*003c*/ 	.word	0x00000000
        /*0040*/ 	.short	0x0001
        /*0042*/ 	.short	0x0008
        /*0044*/ 	.byte	0x00, 0xf0, 0x11, 0x00


	//----- nvinfo : EIATTR_KPARAM_INFO
	.align		4
.L_51:
        /*0048*/ 	.byte	0x04, 0x17
        /*004a*/ 	.short	(.L_53 - .L_52)
.L_52:
        /*004c*/ 	.word	0x00000000
        /*0050*/ 	.short	0x0000
        /*0052*/ 	.short	0x0000
        /*0054*/ 	.byte	0x00, 0xf5, 0x21, 0x00


	//----- nvinfo : EIATTR_SPARSE_MMA_MASK
	.align		4
.L_53:
        /*0058*/ 	.byte	0x03, 0x50
        /*005a*/ 	.short	0x0000


	//----- nvinfo : EIATTR_MAXREG_COUNT
	.align		4
        /*005c*/ 	.byte	0x03, 0x1b
        /*005e*/ 	.short	0x00ff


	//----- nvinfo : EIATTR_NUM_BARRIERS
	.align		4
        /*0060*/ 	.byte	0x02, 0x4c
        /*0062*/ 	.byte	0x01
	.zero		1


	//----- nvinfo : EIATTR_MERCURY_ISA_VERSION
	.align		4
        /*0064*/ 	.byte	0x03, 0x5f
        /*0066*/ 	.short	0x0101


	//----- nvinfo : EIATTR_VRC_CTA_INIT_COUNT
	.align		4
        /*0068*/ 	.byte	0x02, 0x4a
	.zero		1
	.zero		1


	//----- nvinfo : EIATTR_EXIT_INSTR_OFFSETS
	.align		4
        /*006c*/ 	.byte	0x04, 0x1c
        /*006e*/ 	.short	(.L_55 - .L_54)


	//   ....[0]....
.L_54:
        /*0070*/ 	.word	0x00004500


	//----- nvinfo : EIATTR_CRS_STACK_SIZE
	.align		4
.L_55:
        /*0074*/ 	.byte	0x04, 0x1e
        /*0076*/ 	.short	(.L_57 - .L_56)
.L_56:
        /*0078*/ 	.word	0x00000000


	//----- nvinfo : EIATTR_CBANK_PARAM_SIZE
	.align		4
.L_57:
        /*007c*/ 	.byte	0x03, 0x19
        /*007e*/ 	.short	0x0028


	//----- nvinfo : EIATTR_PARAM_CBANK
	.align		4
        /*0080*/ 	.byte	0x04, 0x0a
        /*0082*/ 	.short	(.L_59 - .L_58)
	.align		4
.L_58:
        /*0084*/ 	.word	index@(.nv.constant0._Z27compute_acceleration_kernelPK4BodyiPdS2_S2_)
        /*0088*/ 	.short	0x0380
        /*008a*/ 	.short	0x0028


	//----- nvinfo : EIATTR_SW_WAR
	.align		4
.L_59:
        /*008c*/ 	.byte	0x04, 0x36
        /*008e*/ 	.short	(.L_61 - .L_60)
.L_60:
        /*0090*/ 	.word	0x00000008
.L_61:


//--------------------- .nv.info._Z32compute_velocity_position_kernelP4BodyidPdS1_S1_ --------------------------
	.section	.nv.info._Z32compute_velocity_position_kernelP4BodyidPdS1_S1_,"",@"SHT_CUDA_INFO"
	.sectionflags	@""
	.align	4


	//----- nvinfo : EIATTR_CUDA_API_VERSION
	.align		4
        /*0000*/ 	.byte	0x04, 0x37
        /*0002*/ 	.short	(.L_63 - .L_62)
.L_62:
        /*0004*/ 	.word	0x00000082


	//----- nvinfo : EIATTR_KPARAM_INFO
	.align		4
.L_63:
        /*0008*/ 	.byte	0x04, 0x17
        /*000a*/ 	.short	(.L_65 - .L_64)
.L_64:
        /*000c*/ 	.word	0x00000000
        /*0010*/ 	.short	0x0005
        /*0012*/ 	.short	0x0028
        /*0014*/ 	.byte	0x00, 0xf5, 0x21, 0x00


	//----- nvinfo : EIATTR_KPARAM_INFO
	.align		4
.L_65:
        /*0018*/ 	.byte	0x04, 0x17
        /*001a*/ 	.short	(.L_67 - .L_66)
.L_66:
        /*001c*/ 	.word	0x00000000
        /*0020*/ 	.short	0x0004
        /*0022*/ 	.short	0x0020
        /*0024*/ 	.byte	0x00, 0xf5, 0x21, 0x00


	//----- nvinfo : EIATTR_KPARAM_INFO
	.align		4
.L_67:
        /*0028*/ 	.byte	0x04, 0x17
        /*002a*/ 	.short	(.L_69 - .L_68)
.L_68:
        /*002c*/ 	.word	0x00000000
        /*0030*/ 	.short	0x0003
        /*0032*/ 	.short	0x0018
        /*0034*/ 	.byte	0x00, 0xf5, 0x21, 0x00


	//----- nvinfo : EIATTR_KPARAM_INFO
	.align		4
.L_69:
        /*0038*/ 	.byte	0x04, 0x17
        /*003a*/ 	.short	(.L_71 - .L_70)
.L_70:
        /*003c*/ 	.word	0x00000000
        /*0040*/ 	.short	0x0002
        /*0042*/ 	.short	0x0010
        /*0044*/ 	.byte	0x00, 0xf0, 0x21, 0x00


	//----- nvinfo : EIATTR_KPARAM_INFO
	.align		4
.L_71:
        /*0048*/ 	.byte	0x04, 0x17
        /*004a*/ 	.short	(.L_73 - .L_72)
.L_72:
        /*004c*/ 	.word	0x00000000
        /*0050*/ 	.short	0x0001
        /*0052*/ 	.short	0x0008
        /*0054*/ 	.byte	0x00, 0xf0, 0x11, 0x00


	//----- nvinfo : EIATTR_KPARAM_INFO
	.align		4
.L_73:
        /*0058*/ 	.byte	0x04, 0x17
        /*005a*/ 	.short	(.L_75 - .L_74)
.L_74:
        /*005c*/ 	.word	0x00000000
        /*0060*/ 	.short	0x0000
        /*0062*/ 	.short	0x0000
        /*0064*/ 	.byte	0x00, 0xf5, 0x21, 0x00


	//----- nvinfo : EIATTR_SPARSE_MMA_MASK
	.align		4
.L_75:
        /*0068*/ 	.byte	0x03, 0x50
        /*006a*/ 	.short	0x0000


	//----- nvinfo : EIATTR_MAXREG_COUNT
	.align		4
        /*006c*/ 	.byte	0x03, 0x1b
        /*006e*/ 	.short	0x00ff


	//----- nvinfo : EIATTR_MERCURY_ISA_VERSION
	.align		4
        /*0070*/ 	.byte	0x03, 0x5f
        /*0072*/ 	.short	0x0101


	//----- nvinfo : EIATTR_VRC_CTA_INIT_COUNT
	.align		4
        /*0074*/ 	.byte	0x02, 0x4a
	.zero		1
	.zero		1


	//----- nvinfo : EIATTR_EXIT_INSTR_OFFSETS
	.align		4
        /*0078*/ 	.byte	0x04, 0x1c
        /*007a*/ 	.short	(.L_77 - .L_76)


	//   ....[0]....
.L_76:
        /*007c*/ 	.word	0x00000070


	//   ....[1]....
        /*0080*/ 	.word	0x000002a0


	//----- nvinfo : EIATTR_CBANK_PARAM_SIZE
	.align		4
.L_77:
        /*0084*/ 	.byte	0x03, 0x19
        /*0086*/ 	.short	0x0030


	//----- nvinfo : EIATTR_PARAM_CBANK
	.align		4
        /*0088*/ 	.byte	0x04, 0x0a
        /*008a*/ 	.short	(.L_79 - .L_78)
	.align		4
.L_78:
        /*008c*/ 	.word	index@(.nv.constant0._Z32compute_velocity_position_kernelP4BodyidPdS1_S1_)
        /*0090*/ 	.short	0x0380
        /*0092*/ 	.short	0x0030


	//----- nvinfo : EIATTR_SW_WAR
	.align		4
.L_79:
        /*0094*/ 	.byte	0x04, 0x36
        /*0096*/ 	.short	(.L_81 - .L_80)
.L_80:
        /*0098*/ 	.word	0x00000008
.L_81:


//--------------------- .nv.callgraph             --------------------------
	.section	.nv.callgraph,"",@"SHT_CUDA_CALLGRAPH"
	.align	4
	.sectionentsize	8
	.align		4
        /*0000*/ 	.word	0x00000000
	.align		4
        /*0004*/ 	.word	0xffffffff
	.align		4
        /*0008*/ 	.word	0x00000000
	.align		4
        /*000c*/ 	.word	0xfffffffe
	.align		4
        /*0010*/ 	.word	0x00000000
	.align		4
        /*0014*/ 	.word	0xfffffffd
	.align		4
        /*0018*/ 	.word	0x00000000
	.align		4
        /*001c*/ 	.word	0xfffffffc


//--------------------- .text._Z23compute_velocity_kernelP4BodyidPdS1_S1_ --------------------------
	.section	.text._Z23compute_velocity_kernelP4BodyidPdS1_S1_,"ax",@progbits
	.align	128
        .global         _Z23compute_velocity_kernelP4BodyidPdS1_S1_
        .type           _Z23compute_velocity_kernelP4BodyidPdS1_S1_,@function
        .size           _Z23compute_velocity_kernelP4BodyidPdS1_S1_,(.L_x_81 - _Z23compute_velocity_kernelP4BodyidPdS1_S1_)
        .other          _Z23compute_velocity_kernelP4BodyidPdS1_S1_,@"STO_CUDA_ENTRY STV_DEFAULT"
_Z23compute_velocity_kernelP4BodyidPdS1_S1_:
.text._Z23compute_velocity_kernelP4BodyidPdS1_S1_:
[----:B------:R-:W-:Y:S01]  /*0000*/  LDC R1, c[0x0][0x37c] ;  /* 0x0000df00ff017b82 */ /* 0x000fe20000000800 */
[----:B------:R-:W0:Y:S07]  /*0010*/  S2R R3, SR_TID.X ;  /* 0x0000000000037919 */ /* 0x000e2e0000002100 */
[----:B------:R-:W0:Y:S01]  /*0020*/  S2UR UR4, SR_CTAID.X ;  /* 0x00000000000479c3 */ /* 0x000e220000002500 */
[----:B------:R-:W1:Y:S07]  /*0030*/  LDCU UR5, c[0x0][0x388] ;  /* 0x00007100ff0577ac */ /* 0x000e6e0008000800 */
[----:B------:R-:W0:Y:S02]  /*0040*/  LDC R0, c[0x0][0x360] ;  /* 0x0000d800ff007b82 */ /* 0x000e240000000800 */
[----:B0-----:R-:W-:-:S05]  /*0050*/  IMAD R0, R0, UR4, R3 ;  /* 0x0000000400007c24 */ /* 0x001fca000f8e0203 */
[----:B-1----:R-:W-:-:S13]  /*0060*/  ISETP.GE.AND P0, PT, R0, UR5, PT ;  /* 0x0000000500007c0c */ /* 0x002fda000bf06270 */
[----:B------:R-:W-:Y:S05]  /*0070*/  @P0 EXIT ;  /* 0x000000000000094d */ /* 0x000fea0003800000 */
[----:B------:R-:W0:Y:S01]  /*0080*/  LDC.64 R6, c[0x0][0x398] ;  /* 0x0000e600ff067b82 */ /* 0x000e220000000a00 */
[----:B------:R-:W1:Y:S07]  /*0090*/  LDCU.64 UR4, c[0x0][0x358] ;  /* 0x00006b00ff0477ac */ /* 0x000e6e0008000a00 */
[----:B------:R-:W2:Y:S08]  /*00a0*/  LDC.64 R2, c[0x0][0x380] ;  /* 0x0000e000ff027b82 */ /* 0x000eb00000000a00 */
[----:B------:R-:W3:Y:S01]  /*00b0*/  LDC.64 R4, c[0x0][0x390] ;  /* 0x0000e400ff047b82 */ /* 0x000ee20000000a00 */
[----:B0-----:R-:W-:-:S07]  /*00c0*/  IMAD.WIDE R6, R0, 0x8, R6 ;  /* 0x0000000800067825 */ /* 0x001fce00078e0206 */
[----:B------:R-:W0:Y:S01]  /*00d0*/  LDC.64 R12, c[0x0][0x3a0] ;  /* 0x0000e800ff0c7b82 */ /* 0x000e220000000a00 */
[----:B-1----:R-:W4:Y:S01]  /*00e0*/  LDG.E.64 R6, desc[UR4][R6.64] ;  /* 0x0000000406067981 */ /* 0x002f22000c1e1b00 */
[----:B--2---:R-:W-:-:S06]  /*00f0*/  IMAD.WIDE R2, R0, 0x38, R2 ;  /* 0x0000003800027825 */ /* 0x004fcc00078e0202 */
[----:B------:R-:W1:Y:S01]  /*0100*/  LDC.64 R14, c[0x0][0x3a8] ;  /* 0x0000ea00ff0e7b82 */ /* 0x000e620000000a00 */
[----:B------:R-:W3:Y:S04]  /*0110*/  LDG.E.64 R10, desc[UR4][R2.64+0x18] ;  /* 0x00001804020a7981 */ /* 0x000ee8000c1e1b00 */
[----:B------:R-:W2:Y:S01]  /*0120*/  LDG.E.64 R16, desc[UR4][R2.64+0x28] ;  /* 0x0000280402107981 */ /* 0x000ea2000c1e1b00 */
[----:B----4-:R-:W-:-:S08]  /*0130*/  DMUL R8, R6, 0.5 ;  /* 0x3fe0000006087828 */ /* 0x010fd00000000000 */
[----:B---3--:R-:W-:Y:S01]  /*0140*/  DFMA R8, R8, R4, R10 ;  /* 0x000000040808722b */ /* 0x008fe2000000000a */
[----:B0-----:R-:W-:Y:S02]  /*0150*/  IMAD.WIDE R10, R0, 0x8, R12 ;  /* 0x00000008000a7825 */ /* 0x001fe400078e020c */
[----:B------:R-:W3:Y:S04]  /*0160*/  LDG.E.64 R12, desc[UR4][R2.64+0x20] ;  /* 0x00002004020c7981 */ /* 0x000ee8000c1e1b00 */
[----:B------:R-:W-:Y:S04]  /*0170*/  STG.E.64 desc[UR4][R2.64+0x18], R8 ;  /* 0x0000180802007986 */ /* 0x000fe8000c101b04 */
[----:B------:R-:W4:Y:S02]  /*0180*/  LDG.E.64 R10, desc[UR4][R10.64] ;  /* 0x000000040a0a7981 */ /* 0x000f24000c1e1b00 */
[----:B----4-:R-:W-:-:S08]  /*0190*/  DMUL R6, R10, 0.5 ;  /* 0x3fe000000a067828 */ /* 0x010fd00000000000 */
[----:B---3--:R-:W-:Y:S01]  /*01a0*/  DFMA R6, R6, R4, R12 ;  /* 0x000000040606722b */ /* 0x008fe2000000000c */
[----:B-1----:R-:W-:-:S06]  /*01b0*/  IMAD.WIDE R12, R0, 0x8, R14 ;  /* 0x00000008000c7825 */ /* 0x002fcc00078e020e */
[----:B------:R-:W-:Y:S04]  /*01c0*/  STG.E.64 desc[UR4][R2.64+0x20], R6 ;  /* 0x0000200602007986 */ /* 0x000fe8000c101b04 */
[----:B------:R-:W3:Y:S02]  /*01d0*/  LDG.E.64 R12, desc[UR4][R12.64] ;  /* 0x000000040c0c7981 */ /* 0x000ee4000c1e1b00 */
[----:B---3--:R-:W-:-:S08]  /*01e0*/  DMUL R14, R12, 0.5 ;  /* 0x3fe000000c0e7828 */ /* 0x008fd00000000000 */
[----:B--2---:R-:W-:-:S07]  /*01f0*/  DFMA R14, R14, R4, R16 ;  /* 0x000000040e0e722b */ /* 0x004fce0000000010 */
[----:B------:R-:W-:Y:S01]  /*0200*/  STG.E.64 desc[UR4][R2.64+0x28], R14 ;  /* 0x0000280e02007986 */ /* 0x000fe2000c101b04 */
[----:B------:R-:W-:Y:S05]  /*0210*/  EXIT ;  /* 0x000000000000794d */ /* 0x000fea0003800000 */
.L_x_0:
[----:B------:R-:W-:-:S00]  /*0220*/  BRA `(.L_x_0) ;  /* 0xfffffffc00fc7947 */ /* 0x000fc0000383ffff */
[----:B------:R-:W-:-:S00]  /*0230*/  NOP ;  /* 0x0000000000007918 */ /* 0x000fc00000000000 */
        /* <DEDUP_REMOVED lines=12> */
.L_x_81:


//--------------------- .text._Z27compute_acceleration_kernelPK4BodyiPdS2_S2_ --------------------------
	.section	.text._Z27compute_acceleration_kernelPK4BodyiPdS2_S2_,"ax",@progbits
	.align	128
        .global         _Z27compute_acceleration_kernelPK4BodyiPdS2_S2_
        .type           _Z27compute_acceleration_kernelPK4BodyiPdS2_S2_,@function
        .size           _Z27compute_acceleration_kernelPK4BodyiPdS2_S2_,(.L_x_80 - _Z27compute_acceleration_kernelPK4BodyiPdS2_S2_)
        .other          _Z27compute_acceleration_kernelPK4BodyiPdS2_S2_,@"STO_CUDA_ENTRY STV_DEFAULT"
_Z27compute_acceleration_kernelPK4BodyiPdS2_S2_:
.text._Z27compute_acceleration_kernelPK4BodyiPdS2_S2_:
[----:B------:R-:W-:Y:S01]  /*0000*/  LDC R1, c[0x0][0x37c] ;  /* 0x0000df00ff017b82 */ /* 0x000fe20000000800 */
[----:B------:R-:W0:Y:S07]  /*0010*/  S2R R0, SR_TID.X ;  /* 0x0000000000007919 */ /* 0x000e2e0000002100 */
[----:B------:R-:W0:Y:S01]  /*0020*/  S2UR UR4, SR_CTAID.X ;  /* 0x00000000000479c3 */ /* 0x000e220000002500 */
[----:B------:R-:W1:Y:S01]  /*0030*/  LDCU UR5, c[0x0][0x388] ;  /* 0x00007100ff0577ac */ /* 0x000e620008000800 */
[----:B------:R-:W-:-:S02]  /*0040*/  CS2R R8, SRZ ;  /* 0x0000000000087805 */ /* 0x000fc4000001ff00 */
[----:B------:R-:W-:Y:S02]  /*0050*/  CS2R R20, SRZ ;  /* 0x0000000000147805 */ /* 0x000fe4000001ff00 */
[----:B------:R-:W-:Y:S01]  /*0060*/  CS2R R10, SRZ ;  /* 0x00000000000a7805 */ /* 0x000fe2000001ff00 */
[----:B------:R-:W2:Y:S01]  /*0070*/  LDCU.64 UR8, c[0x0][0x358] ;  /* 0x00006b00ff0877ac */ /* 0x000ea20008000a00 */
[----:B------:R-:W0:Y:S02]  /*0080*/  LDC R3, c[0x0][0x360] ;  /* 0x0000d800ff037b82 */ /* 0x000e240000000800 */
[----:B0-----:R-:W-:-:S05]  /*0090*/  IMAD R2, R3, UR4, R0 ;  /* 0x0000000403027c24 */ /* 0x001fca000f8e0200 */
[----:B-1----:R-:W-:-:S13]  /*00a0*/  ISETP.GE.AND P0, PT, R2, UR5, PT ;  /* 0x0000000502007c0c */ /* 0x002fda000bf06270 */
[----:B------:R-:W0:Y:S02]  /*00b0*/  @!P0 LDC.64 R16, c[0x0][0x380] ;  /* 0x0000e000ff108b82 */ /* 0x000e240000000a00 */
[----:B0-----:R-:W-:-:S05]  /*00c0*/  @!P0 IMAD.WIDE R16, R2, 0x38, R16 ;  /* 0x0000003802108825 */ /* 0x001fca00078e0210 */
[----:B--2---:R0:W5:Y:S04]  /*00d0*/  @!P0 LDG.E.64 R8, desc[UR8][R16.64] ;  /* 0x0000000810088981 */ /* 0x004168000c1e1b00 */
[----:B------:R0:W5:Y:S04]  /*00e0*/  @!P0 LDG.E.64 R20, desc[UR8][R16.64+0x8] ;  /* 0x0000080810148981 */ /* 0x000168000c1e1b00 */
[----:B------:R0:W5:Y:S01]  /*00f0*/  @!P0 LDG.E.64 R10, desc[UR8][R16.64+0x10] ;  /* 0x00001008100a8981 */ /* 0x000162000c1e1b00 */
[----:B------:R-:W-:Y:S02]  /*0100*/  MOV R4, 0x400 ;  /* 0x0000040000047802 */ /* 0x000fe40000000f00 */
[----:B------:R-:W-:-:S02]  /*0110*/  CS2R R14, SRZ ;  /* 0x00000000000e7805 */ /* 0x000fc4000001ff00 */
[----:B------:R-:W-:Y:S01]  /*0120*/  CS2R R12, SRZ ;  /* 0x00000000000c7805 */ /* 0x000fe2000001ff00 */
[----:B------:R-:W1:Y:S01]  /*0130*/  S2R R5, SR_CgaCtaId ;  /* 0x0000000000057919 */ /* 0x000e620000008800 */
[----:B------:R-:W-:Y:S01]  /*0140*/  CS2R R6, SRZ ;  /* 0x0000000000067805 */ /* 0x000fe2000001ff00 */
[----:B------:R-:W2:Y:S01]  /*0150*/  LDCU UR7, c[0x0][0x370] ;  /* 0x00006e00ff0777ac */ /* 0x000ea20008000800 */
[----:B------:R-:W-:Y:S01]  /*0160*/  UMOV UR4, URZ ;  /* 0x000000ff00047c82 */ /* 0x000fe20008000000 */
[----:B-1----:R-:W-:-:S05]  /*0170*/  LEA R5, R5, R4, 0x18 ;  /* 0x0000000405057211 */ /* 0x002fca00078ec0ff */
[----:B0-2---:R-:W-:-:S07]  /*0180*/  IMAD R4, R0, 0x38, R5 ;  /* 0x0000003800047824 */ /* 0x005fce00078e0205 */
.L_x_68:
[----:B------:R-:W0:Y:S01]  /*0190*/  LDCU UR5, c[0x0][0x388] ;  /* 0x00007100ff0577ac */ /* 0x000e220008000800 */
[----:B------:R-:W-:-:S05]  /*01a0*/  IMAD R5, R3, UR4, R0 ;  /* 0x0000000403057c24 */ /* 0x000fca000f8e0200 */
[----:B0-----:R-:W-:-:S13]  /*01b0*/  ISETP.GE.AND P0, PT, R5, UR5, PT ;  /* 0x0000000505007c0c */ /* 0x001fda000bf06270 */
[----:B------:R-:W0:Y:S02]  /*01c0*/  @!P0 LDC.64 R16, c[0x0][0x380] ;  /* 0x0000e000ff108b82 */ /* 0x000e240000000a00 */
[----:B0-----:R-:W-:-:S05]  /*01d0*/  @!P0 IMAD.WIDE R16, R5, 0x38, R16 ;  /* 0x0000003805108825 */ /* 0x001fca00078e0210 */
[----:B------:R-:W2:Y:S04]  /*01e0*/  @!P0 LDG.E.64 R18, desc[UR8][R16.64] ;  /* 0x0000000810128981 */ /* 0x000ea8000c1e1b00 */
[----:B------:R-:W3:Y:S04]  /*01f0*/  @!P0 LDG.E.64 R22, desc[UR8][R16.64+0x8] ;  /* 0x0000080810168981 */ /* 0x000ee8000c1e1b00 */
[----:B------:R-:W4:Y:S04]  /*0200*/  @!P0 LDG.E.64 R24, desc[UR8][R16.64+0x10] ;  /* 0x0000100810188981 */ /* 0x000f28000c1e1b00 */
[----:B------:R-:W4:Y:S04]  /*0210*/  @!P0 LDG.E.64 R32, desc[UR8][R16.64+0x30] ;  /* 0x0000300810208981 */ /* 0x000f28000c1e1b00 */
[----:B------:R-:W4:Y:S04]  /*0220*/  @!P0 LDG.E.64 R26, desc[UR8][R16.64+0x18] ;  /* 0x00001808101a8981 */ /* 0x000f28000c1e1b00 */
[----:B------:R-:W4:Y:S04]  /*0230*/  @!P0 LDG.E.64 R28, desc[UR8][R16.64+0x20] ;  /* 0x00002008101c8981 */ /* 0x000f28000c1e1b00 */
[----:B------:R-:W4:Y:S01]  /*0240*/  @!P0 LDG.E.64 R30, desc[UR8][R16.64+0x28] ;  /* 0x00002808101e8981 */ /* 0x000f22000c1e1b00 */
[----:B------:R-:W-:Y:S01]  /*0250*/  UIADD3 UR4, UPT, UPT, UR4, 0x1, URZ ;  /* 0x0000000104047890 */ /* 0x000fe2000fffe0ff */
[----:B------:R-:W-:Y:S03]  /*0260*/  BSSY.RECONVERGENT B0, `(.L_x_1) ;  /* 0x000041e000007945 */ /* 0x000fe60003800200 */
[----:B------:R-:W-:Y:S01]  /*0270*/  UISETP.NE.AND UP0, UPT, UR4, UR7, UPT ;  /* 0x000000070400728c */ /* 0x000fe2000bf05270 */
[----:B--2---:R-:W-:Y:S04]  /*0280*/  @!P0 STS.64 [R4], R18 ;  /* 0x0000001204008388 */ /* 0x004fe80000000a00 */
[----:B---3--:R-:W-:Y:S04]  /*0290*/  @!P0 STS.64 [R4+0x8], R22 ;  /* 0x0000081604008388 */ /* 0x008fe80000000a00 */
[----:B----4-:R-:W-:Y:S04]  /*02a0*/  @!P0 STS.64 [R4+0x10], R24 ;  /* 0x0000101804008388 */ /* 0x010fe80000000a00 */
[----:B------:R-:W-:Y:S04]  /*02b0*/  @!P0 STS.64 [R4+0x30], R32 ;  /* 0x0000302004008388 */ /* 0x000fe80000000a00 */
[----:B------:R0:W-:Y:S04]  /*02c0*/  @!P0 STS.64 [R4+0x18], R26 ;  /* 0x0000181a04008388 */ /* 0x0001e80000000a00 */
[----:B------:R1:W-:Y:S04]  /*02d0*/  @!P0 STS.64 [R4+0x20], R28 ;  /* 0x0000201c04008388 */ /* 0x0003e80000000a00 */
[----:B------:R1:W-:Y:S04]  /*02e0*/  @!P0 STS.64 [R4+0x28], R30 ;  /* 0x0000281e04008388 */ /* 0x0003e80000000a00 */
[----:B------:R1:W-:Y:S04]  /*02f0*/  @P0 STS.64 [R4], RZ ;  /* 0x000000ff04000388 */ /* 0x0003e80000000a00 */
[----:B------:R1:W-:Y:S04]  /*0300*/  @P0 STS.64 [R4+0x8], RZ ;  /* 0x000008ff04000388 */ /* 0x0003e80000000a00 */
[----:B------:R1:W-:Y:S04]  /*0310*/  @P0 STS.64 [R4+0x10], RZ ;  /* 0x000010ff04000388 */ /* 0x0003e80000000a00 */
[----:B------:R1:W-:Y:S01]  /*0320*/  @P0 STS.64 [R4+0x30], RZ ;  /* 0x000030ff04000388 */ /* 0x0003e20000000a00 */
[----:B------:R-:W-:Y:S01]  /*0330*/  BAR.SYNC.DEFER_BLOCKING 0x0 ;  /* 0x0000000000007b1d */ /* 0x000fe20000010000 */
[----:B------:R-:W-:-:S02]  /*0340*/  ISETP.GE.AND P0, PT, R2, UR5, PT ;  /* 0x0000000502007c0c */ /* 0x000fc4000bf06270 */
[----:B0-----:R-:W-:Y:S02]  /*0350*/  CS2R R26, SRZ ;  /* 0x00000000001a7805 */ /* 0x001fe4000001ff00 */
[----:B------:R-:W-:Y:S02]  /*0360*/  CS2R R24, SRZ ;  /* 0x0000000000187805 */ /* 0x000fe4000001ff00 */
[----:B------:R-:W-:-:S07]  /*0370*/  CS2R R22, SRZ ;  /* 0x0000000000167805 */ /* 0x000fce000001ff00 */
[----:B-1----:R-:W-:Y:S05]  /*0380*/  @P0 BRA `(.L_x_2) ;  /* 0x00000040002c0947 */ /* 0x002fea0003800000 */
[----:B------:R-:W-:Y:S01]  /*0390*/  IMAD.MOV.U32 R26, RZ, RZ, R14 ;  /* 0x000000ffff1a7224 */ /* 0x000fe200078e000e */
[----:B------:R-:W-:Y:S01]  /*03a0*/  MOV R24, R12 ;  /* 0x0000000c00187202 */ /* 0x000fe20000000f00 */
[----:B------:R-:W-:Y:S01]  /*03b0*/  IMAD.MOV.U32 R27, RZ, RZ, R15 ;  /* 0x000000ffff1b7224 */ /* 0x000fe200078e000f */
[----:B------:R-:W-:Y:S01]  /*03c0*/  MOV R23, R7 ;  /* 0x0000000700177202 */ /* 0x000fe20000000f00 */
[----:B------:R-:W-:Y:S02]  /*03d0*/  IMAD.MOV.U32 R25, RZ, RZ, R13 ;  /* 0x000000ffff197224 */ /* 0x000fe400078e000d */
[----:B------:R-:W-:Y:S02]  /*03e0*/  IMAD.MOV.U32 R22, RZ, RZ, R6 ;  /* 0x000000ffff167224 */ /* 0x000fe400078e0006 */
[----:B------:R-:W-:-:S07]  /*03f0*/  IMAD.MOV.U32 R5, RZ, RZ, 0x1c0 ;  /* 0x000001c0ff057424 */ /* 0x000fce00078e00ff */
.L_x_67:
[----:B------:R-:W0:Y:S01]  /*0400*/  S2UR UR6, SR_CgaCtaId ;  /* 0x00000000000679c3 */ /* 0x000e220000008800 */
[----:B------:R-:W-:Y:S01]  /*0410*/  UMOV UR5, 0x400 ;  /* 0x0000040000057882 */ /* 0x000fe20000000000 */
[----:B------:R-:W-:Y:S01]  /*0420*/  UMOV UR10, 0xd2f1a9fc ;  /* 0xd2f1a9fc000a7882 */ /* 0x000fe20000000000 */
[----:B------:R-:W-:Y:S01]  /*0430*/  UMOV UR11, 0x3f50624d ;  /* 0x3f50624d000b7882 */ /* 0x000fe20000000000 */
[----:B------:R-:W-:Y:S01]  /*0440*/  BSSY.RECONVERGENT B2, `(.L_x_3) ;  /* 0x0000025000027945 */ /* 0x000fe20003800200 */
[----:B0-----:R-:W-:-:S09]  /*0450*/  ULEA UR5, UR6, UR5, 0x18 ;  /* 0x0000000506057291 */ /* 0x001fd2000f8ec0ff */
[----:B------:R-:W0:Y:S04]  /*0460*/  LDS.128 R12, [R5+UR5+-0x1c0] ;  /* 0xfffe4005050c7984 */ /* 0x000e280008000c00 */
[----:B------:R-:W1:Y:S01]  /*0470*/  LDS.64 R32, [R5+UR5+-0x1b0] ;  /* 0xfffe500505207984 */ /* 0x000e620008000a00 */
[----:B0----5:R-:W-:Y:S02]  /*0480*/  DADD R28, -R20, R14 ;  /* 0x00000000141c7229 */ /* 0x021fe4000000010e */
[----:B------:R-:W-:Y:S01]  /*0490*/  DADD R34, R12, -R8 ;  /* 0x000000000c227229 */ /* 0x000fe20000000808 */
[----:B------:R-:W-:Y:S01]  /*04a0*/  MOV R14, 0x0 ;  /* 0x00000000000e7802 */ /* 0x000fe20000000f00 */
[----:B-1----:R-:W-:Y:S01]  /*04b0*/  DADD R32, R32, -R10 ;  /* 0x0000000020207229 */ /* 0x002fe2000000080a */
[----:B------:R-:W-:-:S03]  /*04c0*/  IMAD.MOV.U32 R15, RZ, RZ, 0x3fd80000 ;  /* 0x3fd80000ff0f7424 */ /* 0x000fc600078e00ff */
[----:B------:R-:W-:-:S08]  /*04d0*/  DMUL R6, R28, R28 ;  /* 0x0000001c1c067228 */ /* 0x000fd00000000000 */
[----:B------:R-:W-:-:S08]  /*04e0*/  DFMA R6, R34, R34, R6 ;  /* 0x000000222206722b */ /* 0x000fd00000000006 */
[----:B------:R-:W-:-:S08]  /*04f0*/  DFMA R6, R32, R32, R6 ;  /* 0x000000202006722b */ /* 0x000fd00000000006 */
[----:B------:R-:W-:-:S06]  /*0500*/  DADD R36, R6, UR10 ;  /* 0x0000000a06247e29 */ /* 0x000fcc0008000000 */
[----:B------:R-:W0:Y:S04]  /*0510*/  MUFU.RSQ64H R13, R37 ;  /* 0x00000025000d7308 */ /* 0x000e280000001c00 */
[----:B------:R-:W-:-:S05]  /*0520*/  VIADD R12, R37, 0xfcb00000 ;  /* 0xfcb00000250c7836 */ /* 0x000fca0000000000 */
[----:B------:R-:W-:Y:S01]  /*0530*/  ISETP.GE.U32.AND P0, PT, R12, 0x7ca00000, PT ;  /* 0x7ca000000c00780c */ /* 0x000fe20003f06070 */
[----:B0-----:R-:W-:-:S08]  /*0540*/  DMUL R6, R12, R12 ;  /* 0x0000000c0c067228 */ /* 0x001fd00000000000 */
[----:B------:R-:W-:-:S08]  /*0550*/  DFMA R6, R36, -R6, 1 ;  /* 0x3ff000002406742b */ /* 0x000fd00000000806 */
[----:B------:R-:W-:Y:S02]  /*0560*/  DFMA R14, R6, R14, 0.5 ;  /* 0x3fe00000060e742b */ /* 0x000fe4000000000e */
[----:B------:R-:W-:-:S08]  /*0570*/  DMUL R6, R12, R6 ;  /* 0x000000060c067228 */ /* 0x000fd00000000000 */
[----:B------:R-:W-:Y:S01]  /*0580*/  DFMA R40, R14, R6, R12 ;  /* 0x000000060e28722b */ /* 0x000fe2000000000c */
[----:B------:R-:W-:-:S07]  /*0590*/  VIADD R6, R5, UR5 ;  /* 0x0000000505067c36 */ /* 0x000fce0008000000 */
[----:B------:R-:W-:Y:S02]  /*05a0*/  DMUL R18, R36, R40 ;  /* 0x0000002824127228 */ /* 0x000fe40000000000 */
[----:B------:R-:W-:Y:S01]  /*05b0*/  VIADD R17, R41, 0xfff00000 ;  /* 0xfff0000029117836 */ /* 0x000fe20000000000 */
[----:B------:R-:W-:-:S05]  /*05c0*/  MOV R16, R40 ;  /* 0x0000002800107202 */ /* 0x000fca0000000f00 */
[----:B------:R-:W-:-:S08]  /*05d0*/  DFMA R14, R18, -R18, R36 ;  /* 0x80000012120e722b */ /* 0x000fd00000000024 */
[----:B------:R-:W-:Y:S01]  /*05e0*/  DFMA R30, R14, R16, R18 ;  /* 0x000000100e1e722b */ /* 0x000fe20000000012 */
[----:B------:R-:W-:Y:S10]  /*05f0*/  @!P0 BRA `(.L_x_4) ;  /* 0x0000000000248947 */ /* 0x000ff40003800000 */
[----:B------:R-:W-:Y:S01]  /*0600*/  IMAD.MOV.U32 R38, RZ, RZ, R36 ;  /* 0x000000ffff267224 */ /* 0x000fe200078e0024 */
[----:B------:R-:W-:Y:S01]  /*0610*/  MOV R36, R14 ;  /* 0x0000000e00247202 */ /* 0x000fe20000000f00 */
[----:B------:R-:W-:Y:S01]  /*0620*/  IMAD.MOV.U32 R14, RZ, RZ, R18 ;  /* 0x000000ffff0e7224 */ /* 0x000fe200078e0012 */
[----:B------:R-:W-:Y:S01]  /*0630*/  MOV R7, R17 ;  /* 0x0000001100077202 */ /* 0x000fe20000000f00 */
[----:B------:R-:W-:Y:S01]  /*0640*/  IMAD.MOV.U32 R13, RZ, RZ, R19 ;  /* 0x000000ffff0d7224 */ /* 0x000fe200078e0013 */
[----:B------:R-:W-:-:S07]  /*0650*/  MOV R42, 0x670 ;  /* 0x00000670002a7802 */ /* 0x000fce0000000f00 */
[----:B------:R-:W-:Y:S05]  /*0660*/  CALL.REL.NOINC `($__internal_1_$__cuda_sm20_dsqrt_rn_f64_mediumpath_v1) ;  /* 0x00000040004c7944 */ /* 0x000fea0003c00000 */
[----:B------:R-:W-:Y:S02]  /*0670*/  IMAD.MOV.U32 R30, RZ, RZ, R12 ;  /* 0x000000ffff1e7224 */ /* 0x000fe400078e000c */
[----:B------:R-:W-:-:S07]  /*0680*/  IMAD.MOV.U32 R31, RZ, RZ, R7 ;  /* 0x000000ffff1f7224 */ /* 0x000fce00078e0007 */
.L_x_4:
[----:B------:R-:W-:Y:S05]  /*0690*/  BSYNC.RECONVERGENT B2 ;  /* 0x0000000000027941 */ /* 0x000fea0003800200 */
.L_x_3:
[----:B------:R-:W0:Y:S01]  /*06a0*/  MUFU.RCP64H R13, R31 ;  /* 0x0000001f000d7308 */ /* 0x000e220000001800 */
[----:B------:R-:W-:Y:S01]  /*06b0*/  IADD3 R12, PT, PT, R31, 0x300402, RZ ;  /* 0x003004021f0c7810 */ /* 0x000fe20007ffe0ff */
[----:B------:R-:W-:Y:S03]  /*06c0*/  BSSY.RECONVERGENT B2, `(.L_x_5) ;  /* 0x0000010000027945 */ /* 0x000fe60003800200 */
[----:B------:R-:W-:Y:S02]  /*06d0*/  FSETP.GEU.AND P0, PT, |R12|, 5.8789094863358348022e-39, PT ;  /* 0x004004020c00780b */ /* 0x000fe40003f0e200 */
[----:B0-----:R-:W-:-:S08]  /*06e0*/  DFMA R14, R12, -R30, 1 ;  /* 0x3ff000000c0e742b */ /* 0x001fd0000000081e */
[----:B------:R-:W-:-:S08]  /*06f0*/  DFMA R14, R14, R14, R14 ;  /* 0x0000000e0e0e722b */ /* 0x000fd0000000000e */
[----:B------:R-:W-:-:S08]  /*0700*/  DFMA R14, R12, R14, R12 ;  /* 0x0000000e0c0e722b */ /* 0x000fd0000000000c */
[----:B------:R-:W-:-:S08]  /*0710*/  DFMA R16, R14, -R30, 1 ;  /* 0x3ff000000e10742b */ /* 0x000fd0000000081e */
[----:B------:R-:W-:Y:S01]  /*0720*/  DFMA R16, R14, R16, R14 ;  /* 0x000000100e10722b */ /* 0x000fe2000000000e */
[----:B------:R-:W-:Y:S10]  /*0730*/  @P0 BRA `(.L_x_6) ;  /* 0x0000000000200947 */ /* 0x000ff40003800000 */
[----:B------:R-:W-:Y:S01]  /*0740*/  LOP3.LUT R14, R31, 0x7fffffff, RZ, 0xc0, !PT ;  /* 0x7fffffff1f0e7812 */ /* 0x000fe200078ec0ff */
[----:B------:R-:W-:Y:S01]  /*0750*/  IMAD.MOV.U32 R36, RZ, RZ, R30 ;  /* 0x000000ffff247224 */ /* 0x000fe200078e001e */
[----:B------:R-:W-:Y:S01]  /*0760*/  MOV R12, 0x7a0 ;  /* 0x000007a0000c7802 */ /* 0x000fe20000000f00 */
[----:B------:R-:W-:Y:S01]  /*0770*/  IMAD.MOV.U32 R7, RZ, RZ, R31 ;  /* 0x000000ffff077224 */ /* 0x000fe200078e001f */
[----:B------:R-:W-:-:S07]  /*0780*/  IADD3 R14, PT, PT, R14, -0x100000, RZ ;  /* 0xfff000000e0e7810 */ /* 0x000fce0007ffe0ff */
[----:B------:R-:W-:Y:S05]  /*0790*/  CALL.REL.NOINC `($__internal_0_$__cuda_sm20_dblrcp_rn_slowpath_v3) ;  /* 0x0000003c005c7944 */ /* 0x000fea0003c00000 */
[----:B------:R-:W-:Y:S02]  /*07a0*/  IMAD.MOV.U32 R16, RZ, RZ, R14 ;  /* 0x000000ffff107224 */ /* 0x000fe400078e000e */
[----:B------:R-:W-:-:S07]  /*07b0*/  IMAD.MOV.U32 R17, RZ, RZ, R7 ;  /* 0x000000ffff117224 */ /* 0x000fce00078e0007 */
.L_x_6:
[----:B------:R-:W-:Y:S05]  /*07c0*/  BSYNC.RECONVERGENT B2 ;  /* 0x0000000000027941 */ /* 0x000fea0003800200 */
.L_x_5:
[-C--:B------:R-:W-:Y:S01]  /*07d0*/  DMUL R18, R16, R16.reuse ;  /* 0x0000001010127228 */ /* 0x080fe20000000000 */
[----:B------:R-:W0:Y:S01]  /*07e0*/  LDS.128 R12, [R6+-0x180] ;  /* 0xfffe8000060c7984 */ /* 0x000e220000000c00 */
[----:B------:R-:W-:Y:S01]  /*07f0*/  UMOV UR10, 0xd2f1a9fc ;  /* 0xd2f1a9fc000a7882 */ /* 0x000fe20000000000 */
[----:B------:R-:W-:Y:S01]  /*0800*/  UMOV UR11, 0x3f50624d ;  /* 0x3f50624d000b7882 */ /* 0x000fe20000000000 */
[----:B------:R-:W-:Y:S04]  /*0810*/  BSSY.RECONVERGENT B2, `(.L_x_7) ;  /* 0x0000027000027945 */ /* 0x000fe80003800200 */
[----:B------:R-:W-:Y:S02]  /*0820*/  DMUL R38, R18, R16 ;  /* 0x0000001012267228 */ /* 0x000fe40000000000 */
[----:B------:R-:W1:Y:S01]  /*0830*/  LDS.128 R16, [R6+-0x190] ;  /* 0xfffe700006107984 */ /* 0x000e620000000c00 */
[----:B0-----:R-:W-:-:S08]  /*0840*/  DADD R30, R12, -R20 ;  /* 0x000000000c1e7229 */ /* 0x001fd00000000814 */
[----:B------:R-:W-:Y:S02]  /*0850*/  DMUL R12, R30, R30 ;  /* 0x0000001e1e0c7228 */ /* 0x000fe40000000000 */
[----:B-1----:R-:W-:Y:S02]  /*0860*/  DADD R18, -R8, R18 ;  /* 0x0000000008127229 */ /* 0x002fe40000000112 */
[----:B------:R-:W-:Y:S02]  /*0870*/  DMUL R38, R38, R16 ;  /* 0x0000001026267228 */ /* 0x000fe40000000000 */
[----:B------:R-:W-:-:S04]  /*0880*/  DADD R16, -R10, R14 ;  /* 0x000000000a107229 */ /* 0x000fc8000000010e */
[----:B------:R-:W-:Y:S02]  /*0890*/  DFMA R12, R18, R18, R12 ;  /* 0x00000012120c722b */ /* 0x000fe4000000000c */
[-C--:B------:R-:W-:Y:S02]  /*08a0*/  DFMA R22, R34, R38.reuse, R22 ;  /* 0x000000262216722b */ /* 0x080fe40000000016 */
[-C--:B------:R-:W-:Y:S01]  /*08b0*/  DFMA R34, R28, R38.reuse, R24 ;  /* 0x000000261c22722b */ /* 0x080fe20000000018 */
[----:B------:R-:W-:Y:S01]  /*08c0*/  IMAD.MOV.U32 R24, RZ, RZ, 0x0 ;  /* 0x00000000ff187424 */ /* 0x000fe200078e00ff */
[----:B------:R-:W-:Y:S01]  /*08d0*/  DFMA R32, R32, R38, R26 ;  /* 0x000000262020722b */ /* 0x000fe2000000001a */
[----:B------:R-:W-:Y:S01]  /*08e0*/  IMAD.MOV.U32 R25, RZ, RZ, 0x3fd80000 ;  /* 0x3fd80000ff197424 */ /* 0x000fe200078e00ff */
[----:B------:R-:W-:-:S08]  /*08f0*/  DFMA R12, R16, R16, R12 ;  /* 0x00000010100c722b */ /* 0x000fd0000000000c */
[----:B------:R-:W-:-:S06]  /*0900*/  DADD R36, R12, UR10 ;  /* 0x0000000a0c247e29 */ /* 0x000fcc0008000000 */
[----:B------:R-:W0:Y:S04]  /*0910*/  MUFU.RSQ64H R13, R37 ;  /* 0x00000025000d7308 */ /* 0x000e280000001c00 */
[----:B------:R-:W-:-:S04]  /*0920*/  IADD3 R12, PT, PT, R37, -0x3500000, RZ ;  /* 0xfcb00000250c7810 */ /* 0x000fc80007ffe0ff */
[----:B------:R-:W-:Y:S02]  /*0930*/  ISETP.GE.U32.AND P0, PT, R12, 0x7ca00000, PT ;  /* 0x7ca000000c00780c */ /* 0x000fe40003f06070 */
[----:B0-----:R-:W-:-:S08]  /*0940*/  DMUL R14, R12, R12 ;  /* 0x0000000c0c0e7228 */ /* 0x001fd00000000000 */
[----:B------:R-:W-:-:S08]  /*0950*/  DFMA R14, R36, -R14, 1 ;  /* 0x3ff00000240e742b */ /* 0x000fd0000000080e */
[----:B------:R-:W-:Y:S02]  /*0960*/  DFMA R24, R14, R24, 0.5 ;  /* 0x3fe000000e18742b */ /* 0x000fe40000000018 */
[----:B------:R-:W-:-:S08]  /*0970*/  DMUL R14, R12, R14 ;  /* 0x0000000e0c0e7228 */ /* 0x000fd00000000000 */
[----:B------:R-:W-:-:S08]  /*0980*/  DFMA R40, R24, R14, R12 ;  /* 0x0000000e1828722b */ /* 0x000fd0000000000c */
[----:B------:R-:W-:Y:S02]  /*0990*/  DMUL R26, R36, R40 ;  /* 0x00000028241a7228 */ /* 0x000fe40000000000 */
[----:B------:R-:W-:Y:S01]  /*09a0*/  IADD3 R25, PT, PT, R41, -0x100000, RZ ;  /* 0xfff0000029197810 */ /* 0x000fe20007ffe0ff */
[----:B------:R-:W-:-:S05]  /*09b0*/  IMAD.MOV.U32 R24, RZ, RZ, R40 ;  /* 0x000000ffff187224 */ /* 0x000fca00078e0028 */
        /* <DEDUP_REMOVED lines=12> */
.L_x_8:
[----:B------:R-:W-:Y:S05]  /*0a80*/  BSYNC.RECONVERGENT B2 ;  /* 0x0000000000027941 */ /* 0x000fea0003800200 */
.L_x_7:
        /* <DEDUP_REMOVED lines=18> */
.L_x_10:
[----:B------:R-:W-:Y:S05]  /*0bb0*/  BSYNC.RECONVERGENT B2 ;  /* 0x0000000000027941 */ /* 0x000fea0003800200 */
.L_x_9:
[----:B------:R-:W0:Y:S01]  /*0bc0*/  LDS.128 R12, [R6+-0x150] ;  /* 0xfffeb000060c7984 */ /* 0x000e220000000c00 */
[-C--:B------:R-:W-:Y:S01]  /*0bd0*/  DMUL R28, R24, R24.reuse ;  /* 0x00000018181c7228 */ /* 0x080fe20000000000 */
[----:B------:R-:W-:Y:S01]  /*0be0*/  UMOV UR10, 0xd2f1a9fc ;  /* 0xd2f1a9fc000a7882 */ /* 0x000fe20000000000 */
[----:B------:R-:W-:Y:S01]  /*0bf0*/  UMOV UR11, 0x3f50624d ;  /* 0x3f50624d000b7882 */ /* 0x000fe20000000000 */
[----:B------:R-:W1:Y:S01]  /*0c00*/  LDS.64 R26, [R6+-0x158] ;  /* 0xfffea800061a7984 */ /* 0x000e620000000a00 */
[----:B------:R-:W-:Y:S03]  /*0c10*/  BSSY.RECONVERGENT B2, `(.L_x_11) ;  /* 0x0000027000027945 */ /* 0x000fe60003800200 */
[----:B------:R-:W2:Y:S01]  /*0c20*/  LDS.64 R36, [R6+-0x140] ;  /* 0xfffec00006247984 */ /* 0x000ea20000000a00 */
[----:B------:R-:W-:Y:S02]  /*0c30*/  DMUL R28, R28, R24 ;  /* 0x000000181c1c7228 */ /* 0x000fe40000000000 */
[----:B0-----:R-:W-:-:S06]  /*0c40*/  DADD R24, -R20, R14 ;  /* 0x0000000014187229 */ /* 0x001fcc000000010e */
[----:B-1----:R-:W-:Y:S02]  /*0c50*/  DMUL R14, R28, R26 ;  /* 0x0000001a1c0e7228 */ /* 0x002fe40000000000 */
[----:B------:R-:W-:Y:S02]  /*0c60*/  DADD R28, R12, -R8 ;  /* 0x000000000c1c7229 */ /* 0x000fe40000000808 */
[----:B------:R-:W-:Y:S02]  /*0c70*/  DMUL R12, R24, R24 ;  /* 0x00000018180c7228 */ /* 0x000fe40000000000 */
[----:B--2---:R-:W-:Y:S02]  /*0c80*/  DADD R26, R36, -R10 ;  /* 0x00000000241a7229 */ /* 0x004fe4000000080a */
[-C--:B------:R-:W-:Y:S02]  /*0c90*/  DFMA R22, R18, R14.reuse, R22 ;  /* 0x0000000e1216722b */ /* 0x080fe40000000016 */
[----:B------:R-:W-:-:S02]  /*0ca0*/  DFMA R34, R30, R14, R34 ;  /* 0x0000000e1e22722b */ /* 0x000fc40000000022 */
[----:B------:R-:W-:Y:S02]  /*0cb0*/  DFMA R12, R28, R28, R12 ;  /* 0x0000001c1c0c722b */ /* 0x000fe4000000000c */
[----:B------:R-:W-:Y:S01]  /*0cc0*/  DFMA R32, R16, R14, R32 ;  /* 0x0000000e1020722b */ /* 0x000fe20000000020 */
[----:B------:R-:W-:Y:S02]  /*0cd0*/  IMAD.MOV.U32 R16, RZ, RZ, 0x0 ;  /* 0x00000000ff107424 */ /* 0x000fe400078e00ff */
[----:B------:R-:W-:-:S03]  /*0ce0*/  IMAD.MOV.U32 R17, RZ, RZ, 0x3fd80000 ;  /* 0x3fd80000ff117424 */ /* 0x000fc600078e00ff */
        /* <DEDUP_REMOVED lines=25> */
.L_x_12:
[----:B------:R-:W-:Y:S05]  /*0e80*/  BSYNC.RECONVERGENT B2 ;  /* 0x0000000000027941 */ /* 0x000fea0003800200 */
.L_x_11:
        /* <DEDUP_REMOVED lines=18> */
.L_x_14:
[----:B------:R-:W-:Y:S05]  /*0fb0*/  BSYNC.RECONVERGENT B2 ;  /* 0x0000000000027941 */ /* 0x000fea0003800200 */
.L_x_13:
        /* <DEDUP_REMOVED lines=13> */
[-C--:B------:R-:W-:Y:S01]  /*1090*/  DFMA R34, R24, R38.reuse, R34 ;  /* 0x000000261822722b */ /* 0x080fe20000000022 */
[----:B------:R-:W-:Y:S01]  /*10a0*/  IMAD.MOV.U32 R24, RZ, RZ, 0x0 ;  /* 0x00000000ff187424 */ /* 0x000fe200078e00ff */
[-C--:B------:R-:W-:Y:S01]  /*10b0*/  DFMA R32, R26, R38.reuse, R32 ;  /* 0x000000261a20722b */ /* 0x080fe20000000020 */
[----:B------:R-:W-:Y:S01]  /*10c0*/  IMAD.MOV.U32 R25, RZ, RZ, 0x3fd80000 ;  /* 0x3fd80000ff197424 */ /* 0x000fe200078e00ff */
[----:B------:R-:W-:Y:S02]  /*10d0*/  DFMA R22, R28, R38, R22 ;  /* 0x000000261c16722b */ /* 0x000fe40000000016 */
        /* <DEDUP_REMOVED lines=25> */
.L_x_16:
[----:B------:R-:W-:Y:S05]  /*1270*/  BSYNC.RECONVERGENT B2 ;  /* 0x0000000000027941 */ /* 0x000fea0003800200 */
.L_x_15:
        /* <DEDUP_REMOVED lines=18> */
.L_x_18:
[----:B------:R-:W-:Y:S05]  /*13a0*/  BSYNC.RECONVERGENT B2 ;  /* 0x0000000000027941 */ /* 0x000fea0003800200 */
.L_x_17:
        /* <DEDUP_REMOVED lines=44> */
.L_x_20:
[----:B------:R-:W-:Y:S05]  /*1670*/  BSYNC.RECONVERGENT B2 ;  /* 0x0000000000027941 */ /* 0x000fea0003800200 */
.L_x_19:
        /* <DEDUP_REMOVED lines=18> */
.L_x_22:
[----:B------:R-:W-:Y:S05]  /*17a0*/  BSYNC.RECONVERGENT B2 ;  /* 0x0000000000027941 */ /* 0x000fea0003800200 */
.L_x_21:
        /* <DEDUP_REMOVED lines=43> */
.L_x_24:
[----:B------:R-:W-:Y:S05]  /*1a60*/  BSYNC.RECONVERGENT B2 ;  /* 0x0000000000027941 */ /* 0x000fea0003800200 */
.L_x_23:
        /* <DEDUP_REMOVED lines=18> */
.L_x_26:
[----:B------:R-:W-:Y:S05]  /*1b90*/  BSYNC.RECONVERGENT B2 ;  /* 0x0000000000027941 */ /* 0x000fea0003800200 */
.L_x_25:
        /* <DEDUP_REMOVED lines=44> */
.L_x_28:
[----:B------:R-:W-:Y:S05]  /*1e60*/  BSYNC.RECONVERGENT B2 ;  /* 0x0000000000027941 */ /* 0x000fea0003800200 */
.L_x_27:
        /* <DEDUP_REMOVED lines=18> */
.L_x_30:
[----:B------:R-:W-:Y:S05]  /*1f90*/  BSYNC.RECONVERGENT B2 ;  /* 0x0000000000027941 */ /* 0x000fea0003800200 */
.L_x_29:
        /* <DEDUP_REMOVED lines=43> */
.L_x_32:
[----:B------:R-:W-:Y:S05]  /*2250*/  BSYNC.RECONVERGENT B2 ;  /* 0x0000000000027941 */ /* 0x000fea0003800200 */
.L_x_31:
        /* <DEDUP_REMOVED lines=18> */
.L_x_34:
[----:B------:R-:W-:Y:S05]  /*2380*/  BSYNC.RECONVERGENT B2 ;  /* 0x0000000000027941 */ /* 0x000fea0003800200 */
.L_x_33:
[----:B------:R-:W0:Y:S01]  /*2390*/  LDS.128 R12, [R6] ;  /* 0x00000000060c7984 */ /* 0x000e220000000c00 */
[-C--:B------:R-:W-:Y:S01]  /*23a0*/  DMUL R28, R24, R24.reuse ;  /* 0x00000018181c7228 */ /* 0x080fe20000000000 */
[----:B------:R-:W-:Y:S01]  /*23b0*/  UMOV UR10, 0xd2f1a9fc ;  /* 0xd2f1a9fc000a7882 */ /* 0x000fe20000000000 */
[----:B------:R-:W-:Y:S01]  /*23c0*/  UMOV UR11, 0x3f50624d ;  /* 0x3f50624d000b7882 */ /* 0x000fe20000000000 */
[----:B------:R-:W1:Y:S01]  /*23d0*/  LDS.64 R26, [R6+-0x8] ;  /* 0xfffff800061a7984 */ /* 0x000e620000000a00 */
[----:B------:R-:W-:Y:S03]  /*23e0*/  BSSY.RECONVERGENT B2, `(.L_x_35) ;  /* 0x0000027000027945 */ /* 0x000fe60003800200 */
[----:B------:R-:W2:Y:S01]  /*23f0*/  LDS.64 R36, [R6+0x10] ;  /* 0x0000100006247984 */ /* 0x000ea20000000a00 */
        /* <DEDUP_REMOVED lines=37> */
.L_x_36:
[----:B------:R-:W-:Y:S05]  /*2650*/  BSYNC.RECONVERGENT B2 ;  /* 0x0000000000027941 */ /* 0x000fea0003800200 */
.L_x_35:
        /* <DEDUP_REMOVED lines=18> */
.L_x_38:
[----:B------:R-:W-:Y:S05]  /*2780*/  BSYNC.RECONVERGENT B2 ;  /* 0x0000000000027941 */ /* 0x000fea0003800200 */
.L_x_37:
[-C--:B------:R-:W-:Y:S01]  /*2790*/  DMUL R18, R16, R16.reuse ;  /* 0x0000001010127228 */ /* 0x080fe20000000000 */
[----:B------:R-:W0:Y:S01]  /*27a0*/  LDS.128 R12, [R6+0x40] ;  /* 0x00004000060c7984 */ /* 0x000e220000000c00 */
[----:B------:R-:W-:Y:S01]  /*27b0*/  UMOV UR10, 0xd2f1a9fc ;  /* 0xd2f1a9fc000a7882 */ /* 0x000fe20000000000 */
[----:B------:R-:W-:Y:S01]  /*27c0*/  UMOV UR11, 0x3f50624d ;  /* 0x3f50624d000b7882 */ /* 0x000fe20000000000 */
[----:B------:R-:W-:Y:S04]  /*27d0*/  BSSY.RECONVERGENT B2, `(.L_x_39) ;  /* 0x0000027000027945 */ /* 0x000fe80003800200 */
[----:B------:R-:W-:Y:S02]  /*27e0*/  DMUL R38, R18, R16 ;  /* 0x0000001012267228 */ /* 0x000fe40000000000 */
[----:B------:R-:W1:Y:S01]  /*27f0*/  LDS.128 R16, [R6+0x30] ;  /* 0x0000300006107984 */ /* 0x000e620000000c00 */
        /* <DEDUP_REMOVED lines=36> */
.L_x_40:
[----:B------:R-:W-:Y:S05]  /*2a40*/  BSYNC.RECONVERGENT B2 ;  /* 0x0000000000027941 */ /* 0x000fea0003800200 */
.L_x_39:
        /* <DEDUP_REMOVED lines=18> */
.L_x_42:
[----:B------:R-:W-:Y:S05]  /*2b70*/  BSYNC.RECONVERGENT B2 ;  /* 0x0000000000027941 */ /* 0x000fea0003800200 */
.L_x_41:
[----:B------:R-:W0:Y:S01]  /*2b80*/  LDS.128 R12, [R6+0x70] ;  /* 0x00007000060c7984 */ /* 0x000e220000000c00 */
[-C--:B------:R-:W-:Y:S01]  /*2b90*/  DMUL R28, R24, R24.reuse ;  /* 0x00000018181c7228 */ /* 0x080fe20000000000 */
[----:B------:R-:W-:Y:S01]  /*2ba0*/  UMOV UR10, 0xd2f1a9fc ;  /* 0xd2f1a9fc000a7882 */ /* 0x000fe20000000000 */
[----:B------:R-:W-:Y:S01]  /*2bb0*/  UMOV UR11, 0x3f50624d ;  /* 0x3f50624d000b7882 */ /* 0x000fe20000000000 */
[----:B------:R-:W1:Y:S01]  /*2bc0*/  LDS.64 R26, [R6+0x68] ;  /* 0x00006800061a7984 */ /* 0x000e620000000a00 */
        /* <DEDUP_REMOVED lines=39> */
.L_x_44:
[----:B------:R-:W-:Y:S05]  /*2e40*/  BSYNC.RECONVERGENT B2 ;  /* 0x0000000000027941 */ /* 0x000fea0003800200 */
.L_x_43:
        /* <DEDUP_REMOVED lines=18> */
.L_x_46:
[----:B------:R-:W-:Y:S05]  /*2f70*/  BSYNC.RECONVERGENT B2 ;  /* 0x0000000000027941 */ /* 0x000fea0003800200 */
.L_x_45:
        /* <DEDUP_REMOVED lines=43> */
.L_x_48:
[----:B------:R-:W-:Y:S05]  /*3230*/  BSYNC.RECONVERGENT B2 ;  /* 0x0000000000027941 */ /* 0x000fea0003800200 */
.L_x_47:
        /* <DEDUP_REMOVED lines=18> */
.L_x_50:
[----:B------:R-:W-:Y:S05]  /*3360*/  BSYNC.RECONVERGENT B2 ;  /* 0x0000000000027941 */ /* 0x000fea0003800200 */
.L_x_49:
        /* <DEDUP_REMOVED lines=44> */
.L_x_52:
[----:B------:R-:W-:Y:S05]  /*3630*/  BSYNC.RECONVERGENT B2 ;  /* 0x0000000000027941 */ /* 0x000fea0003800200 */
.L_x_51:
        /* <DEDUP_REMOVED lines=18> */
.L_x_54:
[----:B------:R-:W-:Y:S05]  /*3760*/  BSYNC.RECONVERGENT B2 ;  /* 0x0000000000027941 */ /* 0x000fea0003800200 */
.L_x_53:
        /* <DEDUP_REMOVED lines=43> */
.L_x_56:
[----:B------:R-:W-:Y:S05]  /*3a20*/  BSYNC.RECONVERGENT B2 ;  /* 0x0000000000027941 */ /* 0x000fea0003800200 */
.L_x_55:
        /* <DEDUP_REMOVED lines=18> */
.L_x_58:
[----:B------:R-:W-:Y:S05]  /*3b50*/  BSYNC.RECONVERGENT B2 ;  /* 0x0000000000027941 */ /* 0x000fea0003800200 */
.L_x_57:
        /* <DEDUP_REMOVED lines=44> */
.L_x_60:
[----:B------:R-:W-:Y:S05]  /*3e20*/  BSYNC.RECONVERGENT B2 ;  /* 0x0000000000027941 */ /* 0x000fea0003800200 */
.L_x_59:
        /* <DEDUP_REMOVED lines=18> */
.L_x_62:
[----:B------:R-:W-:Y:S05]  /*3f50*/  BSYNC.RECONVERGENT B2 ;  /* 0x0000000000027941 */ /* 0x000fea0003800200 */
.L_x_61:
        /* <DEDUP_REMOVED lines=41> */
[----:B------:R-:W-:Y:S01]  /*41f0*/  MOV R28, R12 ;  /* 0x0000000c001c7202 */ /* 0x000fe20000000f00 */
[----:B------:R-:W-:-:S07]  /*4200*/  IMAD.MOV.U32 R29, RZ, RZ, R7 ;  /* 0x000000ffff1d7224 */ /* 0x000fce00078e0007 */
.L_x_64:
[----:B------:R-:W-:Y:S05]  /*4210*/  BSYNC.RECONVERGENT B2 ;  /* 0x0000000000027941 */ /* 0x000fea0003800200 */
.L_x_63:
        /* <DEDUP_REMOVED lines=12> */
[----:B------:R-:W-:Y:S02]  /*42e0*/  MOV R7, R29 ;  /* 0x0000001d00077202 */ /* 0x000fe40000000f00 */
[----:B------:R-:W-:Y:S01]  /*42f0*/  MOV R12, 0x4320 ;  /* 0x00004320000c7802 */ /* 0x000fe20000000f00 */
[----:B------:R-:W-:-:S07]  /*4300*/  VIADD R14, R14, 0xfff00000 ;  /* 0xfff000000e0e7836 */ /* 0x000fce0000000000 */
[----:B------:R-:W-:Y:S05]  /*4310*/  CALL.REL.NOINC `($__internal_0_$__cuda_sm20_dblrcp_rn_slowpath_v3) ;  /* 0x00000000007c7944 */ /* 0x000fea0003c00000 */
[----:B------:R-:W-:-:S07]  /*4320*/  MOV R15, R7 ;  /* 0x00000007000f7202 */ /* 0x000fce0000000f00 */
.L_x_66:
[----:B------:R-:W-:Y:S05]  /*4330*/  BSYNC.RECONVERGENT B2 ;  /* 0x0000000000027941 */ /* 0x000fea0003800200 */
.L_x_65:
[----:B------:R-:W0:Y:S01]  /*4340*/  LDS.64 R6, [R6+0x1b8] ;  /* 0x0001b80006067984 */ /* 0x000e220000000a00 */
[----:B------:R-:W-:Y:S01]  /*4350*/  DMUL R12, R14, R14 ;  /* 0x0000000e0e0c7228 */ /* 0x000fe20000000000 */
[----:B------:R-:W-:-:S05]  /*4360*/  VIADD R5, R5, 0x380 ;  /* 0x0000038005057836 */ /* 0x000fca0000000000 */
[----:B------:R-:W-:Y:S02]  /*4370*/  ISETP.NE.AND P0, PT, R5, 0x39c0, PT ;  /* 0x000039c00500780c */ /* 0x000fe40003f05270 */
[----:B------:R-:W-:-:S08]  /*4380*/  DMUL R12, R12, R14 ;  /* 0x0000000e0c0c7228 */ /* 0x000fd00000000000 */
[----:B0-----:R-:W-:-:S08]  /*4390*/  DMUL R12, R12, R6 ;  /* 0x000000060c0c7228 */ /* 0x001fd00000000000 */
[-C--:B------:R-:W-:Y:S02]  /*43a0*/  DFMA R14, R16, R12.reuse, R32 ;  /* 0x0000000c100e722b */ /* 0x080fe40000000020 */
[-C--:B------:R-:W-:Y:S02]  /*43b0*/  DFMA R22, R18, R12.reuse, R22 ;  /* 0x0000000c1216722b */ /* 0x080fe40000000016 */
[----:B------:R-:W-:-:S06]  /*43c0*/  DFMA R24, R30, R12, R34 ;  /* 0x0000000c1e18722b */ /* 0x000fcc0000000022 */
[----:B------:R-:W-:Y:S01]  /*43d0*/  MOV R26, R14 ;  /* 0x0000000e001a7202 */ /* 0x000fe20000000f00 */
[----:B------:R-:W-:Y:S01]  /*43e0*/  IMAD.MOV.U32 R27, RZ, RZ, R15 ;  /* 0x000000ffff1b7224 */ /* 0x000fe200078e000f */
[----:B------:R-:W-:Y:S06]  /*43f0*/  @P0 BRA `(.L_x_67) ;  /* 0xffffffc000000947 */ /* 0x000fec000383ffff */
[----:B------:R-:W-:Y:S01]  /*4400*/  MOV R6, R22 ;  /* 0x0000001600067202 */ /* 0x000fe20000000f00 */
[----:B------:R-:W-:Y:S01]  /*4410*/  IMAD.MOV.U32 R7, RZ, RZ, R23 ;  /* 0x000000ffff077224 */ /* 0x000fe200078e0017 */
[----:B------:R-:W-:Y:S01]  /*4420*/  MOV R12, R24 ;  /* 0x00000018000c7202 */ /* 0x000fe20000000f00 */
[----:B------:R-:W-:-:S07]  /*4430*/  IMAD.MOV.U32 R13, RZ, RZ, R25 ;  /* 0x000000ffff0d7224 */ /* 0x000fce00078e0019 */
.L_x_2:
[----:B------:R-:W-:Y:S05]  /*4440*/  BSYNC.RECONVERGENT B0 ;  /* 0x0000000000007941 */ /* 0x000fea0003800200 */
.L_x_1:
[----:B------:R-:W-:Y:S06]  /*4450*/  BAR.SYNC.DEFER_BLOCKING 0x0 ;  /* 0x0000000000007b1d */ /* 0x000fec0000010000 */
[----:B------:R-:W-:Y:S05]  /*4460*/  BRA.U UP0, `(.L_x_68) ;  /* 0xffffffbd00487547 */ /* 0x000fea000b83ffff */
[----:B------:R-:W0:Y:S08]  /*4470*/  LDC.64 R4, c[0x0][0x390] ;  /* 0x0000e400ff047b82 */ /* 0x000e300000000a00 */
[----:B------:R-:W1:Y:S08]  /*4480*/  LDC.64 R6, c[0x0][0x398] ;  /* 0x0000e600ff067b82 */ /* 0x000e700000000a00 */
[----:B-----5:R-:W2:Y:S01]  /*4490*/  LDC.64 R8, c[0x0][0x3a0] ;  /* 0x0000e800ff087b82 */ /* 0x020ea20000000a00 */
[----:B0-----:R-:W-:-:S05]  /*44a0*/  IMAD.WIDE R4, R2, 0x8, R4 ;  /* 0x0000000802047825 */ /* 0x001fca00078e0204 */
[----:B------:R-:W-:Y:S01]  /*44b0*/  STG.E.64 desc[UR8][R4.64], R22 ;  /* 0x0000001604007986 */ /* 0x000fe2000c101b08 */
[----:B-1----:R-:W-:-:S05]  /*44c0*/  IMAD.WIDE R6, R2, 0x8, R6 ;  /* 0x0000000802067825 */ /* 0x002fca00078e0206 */
[----:B------:R-:W-:Y:S01]  /*44d0*/  STG.E.64 desc[UR8][R6.64], R24 ;  /* 0x0000001806007986 */ /* 0x000fe2000c101b08 */
[----:B--2---:R-:W-:-:S05]  /*44e0*/  IMAD.WIDE R2, R2, 0x8, R8 ;  /* 0x0000000802027825 */ /* 0x004fca00078e0208 */
[----:B------:R-:W-:Y:S01]  /*44f0*/  STG.E.64 desc[UR8][R2.64], R26 ;  /* 0x0000001a02007986 */ /* 0x000fe2000c101b08 */
[----:B------:R-:W-:Y:S05]  /*4500*/  EXIT ;  /* 0x000000000000794d */ /* 0x000fea0003800000 */
        .weak           $__internal_0_$__cuda_sm20_dblrcp_rn_slowpath_v3
        .type           $__internal_0_$__cuda_sm20_dblrcp_rn_slowpath_v3,@function
        .size           $__internal_0_$__cuda_sm20_dblrcp_rn_slowpath_v3,($__internal_1_$__cuda_sm20_dsqrt_rn_f64_mediumpath_v1 - $__internal_0_$__cuda_sm20_dblrcp_rn_slowpath_v3)
$__internal_0_$__cuda_sm20_dblrcp_rn_slowpath_v3:
[----:B------:R-:W-:Y:S01]  /*4510*/  MOV R37, R7 ;  /* 0x0000000700257202 */ /* 0x000fe20000000f00 */
[----:B------:R-:W-:Y:S05]  /*4520*/  BSSY.RECONVERGENT B1, `(.L_x_69) ;  /* 0x0000023000017945 */ /* 0x000fea0003800200 */
[----:B------:R-:W-:-:S14]  /*4530*/  DSETP.GTU.AND P0, PT, |R36|, +INF , PT ;  /* 0x7ff000002400742a */ /* 0x000fdc0003f0c200 */
[----:B------:R-:W-:Y:S05]  /*4540*/  @P0 BRA `(.L_x_70) ;  /* 0x0000000000780947 */ /* 0x000fea0003800000 */
[----:B------:R-:W-:-:S05]  /*4550*/  LOP3.LUT R7, R7, 0x7fffffff, RZ, 0xc0, !PT ;  /* 0x7fffffff07077812 */ /* 0x000fca00078ec0ff */
[----:B------:R-:W-:-:S05]  /*4560*/  VIADD R13, R7, 0xffffffff ;  /* 0xffffffff070d7836 */ /* 0x000fca0000000000 */
[----:B------:R-:W-:-:S13]  /*4570*/  ISETP.GE.U32.AND P0, PT, R13, 0x7fefffff, PT ;  /* 0x7fefffff0d00780c */ /* 0x000fda0003f06070 */
[----:B------:R-:W-:Y:S02]  /*4580*/  @P0 LOP3.LUT R39, R37, 0x7ff00000, RZ, 0x3c, !PT ;  /* 0x7ff0000025270812 */ /* 0x000fe400078e3cff */
[----:B------:R-:W-:Y:S01]  /*4590*/  @P0 MOV R38, RZ ;  /* 0x000000ff00260202 */ /* 0x000fe20000000f00 */
[----:B------:R-:W-:Y:S06]  /*45a0*/  @P0 BRA `(.L_x_71) ;  /* 0x0000000000680947 */ /* 0x000fec0003800000 */
[----:B------:R-:W-:-:S13]  /*45b0*/  ISETP.GE.U32.AND P0, PT, R7, 0x1000001, PT ;  /* 0x010000010700780c */ /* 0x000fda0003f06070 */
[----:B------:R-:W-:Y:S05]  /*45c0*/  @!P0 BRA `(.L_x_72) ;  /* 0x0000000000348947 */ /* 0x000fea0003800000 */
[----:B------:R-:W-:Y:S01]  /*45d0*/  VIADD R39, R37, 0xc0200000 ;  /* 0xc020000025277836 */ /* 0x000fe20000000000 */
[----:B------:R-:W-:-:S03]  /*45e0*/  MOV R38, R36 ;  /* 0x0000002400267202 */ /* 0x000fc60000000f00 */
[----:B------:R-:W0:Y:S03]  /*45f0*/  MUFU.RCP64H R15, R39 ;  /* 0x00000027000f7308 */ /* 0x000e260000001800 */
[----:B0-----:R-:W-:-:S08]  /*4600*/  DFMA R40, -R38, R14, 1 ;  /* 0x3ff000002628742b */ /* 0x001fd0000000010e */
[----:B------:R-:W-:-:S08]  /*4610*/  DFMA R40, R40, R40, R40 ;  /* 0x000000282828722b */ /* 0x000fd00000000028 */
[----:B------:R-:W-:-:S08]  /*4620*/  DFMA R40, R14, R40, R14 ;  /* 0x000000280e28722b */ /* 0x000fd0000000000e */
[----:B------:R-:W-:-:S08]  /*4630*/  DFMA R14, -R38, R40, 1 ;  /* 0x3ff00000260e742b */ /* 0x000fd00000000128 */
[----:B------:R-:W-:-:S08]  /*4640*/  DFMA R14, R40, R14, R40 ;  /* 0x0000000e280e722b */ /* 0x000fd00000000028 */
[----:B------:R-:W-:-:S08]  /*4650*/  DMUL R14, R14, 2.2250738585072013831e-308 ;  /* 0x001000000e0e7828 */ /* 0x000fd00000000000 */
[----:B------:R-:W-:-:S08]  /*4660*/  DFMA R36, -R36, R14, 1 ;  /* 0x3ff000002424742b */ /* 0x000fd0000000010e */
[----:B------:R-:W-:-:S08]  /*4670*/  DFMA R36, R36, R36, R36 ;  /* 0x000000242424722b */ /* 0x000fd00000000024 */
[----:B------:R-:W-:Y:S01]  /*4680*/  DFMA R38, R14, R36, R14 ;  /* 0x000000240e26722b */ /* 0x000fe2000000000e */
[----:B------:R-:W-:Y:S10]  /*4690*/  BRA `(.L_x_71) ;  /* 0x00000000002c7947 */ /* 0x000ff40003800000 */
.L_x_72:
[----:B------:R-:W-:-:S06]  /*46a0*/  DMUL R36, R36, 8.11296384146066816958e+31 ;  /* 0x4690000024247828 */ /* 0x000fcc0000000000 */
[----:B------:R-:W0:Y:S02]  /*46b0*/  MUFU.RCP64H R15, R37 ;  /* 0x00000025000f7308 */ /* 0x000e240000001800 */
[----:B0-----:R-:W-:-:S08]  /*46c0*/  DFMA R38, -R36, R14, 1 ;  /* 0x3ff000002426742b */ /* 0x001fd0000000010e */
[----:B------:R-:W-:-:S08]  /*46d0*/  DFMA R38, R38, R38, R38 ;  /* 0x000000262626722b */ /* 0x000fd00000000026 */
[----:B------:R-:W-:-:S08]  /*46e0*/  DFMA R38, R14, R38, R14 ;  /* 0x000000260e26722b */ /* 0x000fd0000000000e */
[----:B------:R-:W-:-:S08]  /*46f0*/  DFMA R14, -R36, R38, 1 ;  /* 0x3ff00000240e742b */ /* 0x000fd00000000126 */
[----:B------:R-:W-:-:S08]  /*4700*/  DFMA R14, R38, R14, R38 ;  /* 0x0000000e260e722b */ /* 0x000fd00000000026 */
[----:B------:R-:W-:Y:S01]  /*4710*/  DMUL R38, R14, 8.11296384146066816958e+31 ;  /* 0x469000000e267828 */ /* 0x000fe20000000000 */
[----:B------:R-:W-:Y:S10]  /*4720*/  BRA `(.L_x_71) ;  /* 0x0000000000087947 */ /* 0x000ff40003800000 */
.L_x_70:
[----:B------:R-:W-:Y:S01]  /*4730*/  LOP3.LUT R39, R37, 0x80000, RZ, 0xfc, !PT ;  /* 0x0008000025277812 */ /* 0x000fe200078efcff */
[----:B------:R-:W-:-:S07]  /*4740*/  IMAD.MOV.U32 R38, RZ, RZ, R36 ;  /* 0x000000ffff267224 */ /* 0x000fce00078e0024 */
.L_x_71:
[----:B------:R-:W-:Y:S05]  /*4750*/  BSYNC.RECONVERGENT B1 ;  /* 0x0000000000017941 */ /* 0x000fea0003800200 */
.L_x_69:
[----:B------:R-:W-:Y:S01]  /*4760*/  HFMA2 R13, -RZ, RZ, 0, 0 ;  /* 0x00000000ff0d7431 */ /* 0x000fe200000001ff */
[----:B------:R-:W-:Y:S01]  /*4770*/  MOV R14, R38 ;  /* 0x00000026000e7202 */ /* 0x000fe20000000f00 */
[----:B------:R-:W-:Y:S02]  /*4780*/  IMAD.MOV.U32 R7, RZ, RZ, R39 ;  /* 0x000000ffff077224 */ /* 0x000fe400078e0027 */
[----:B------:R-:W-:Y:S05]  /*4790*/  RET.REL.NODEC R12 `(_Z27compute_acceleration_kernelPK4BodyiPdS2_S2_) ;  /* 0xffffffb80c187950 */ /* 0x000fea0003c3ffff */
        .weak           $__internal_1_$__cuda_sm20_dsqrt_rn_f64_mediumpath_v1
        .type           $__internal_1_$__cuda_sm20_dsqrt_rn_f64_mediumpath_v1,@function
        .size           $__internal_1_$__cuda_sm20_dsqrt_rn_f64_mediumpath_v1,(.L_x_80 - $__internal_1_$__cuda_sm20_dsqrt_rn_f64_mediumpath_v1)
$__internal_1_$__cuda_sm20_dsqrt_rn_f64_mediumpath_v1:
[----:B------:R-:W-:Y:S01]  /*47a0*/  ISETP.GE.U32.AND P0, PT, R12, -0x3400000, PT ;  /* 0xfcc000000c00780c */ /* 0x000fe20003f06070 */
[----:B------:R-:W-:Y:S01]  /*47b0*/  BSSY.RECONVERGENT B1, `(.L_x_73) ;  /* 0x0000027000017945 */ /* 0x000fe20003800200 */
[----:B------:R-:W-:Y:S01]  /*47c0*/  IMAD.MOV.U32 R39, RZ, RZ, R37 ;  /* 0x000000ffff277224 */ /* 0x000fe200078e0025 */
[----:B------:R-:W-:Y:S01]  /*47d0*/  MOV R37, R15 ;  /* 0x0000000f00257202 */ /* 0x000fe20000000f00 */
[----:B------:R-:W-:Y:S01]  /*47e0*/  IMAD.MOV.U32 R41, RZ, RZ, R7 ;  /* 0x000000ffff297224 */ /* 0x000fe200078e0007 */
[----:B------:R-:W-:-:S08]  /*47f0*/  MOV R15, R13 ;  /* 0x0000000d000f7202 */ /* 0x000fd00000000f00 */
[----:B------:R-:W-:Y:S05]  /*4800*/  @!P0 BRA `(.L_x_74) ;  /* 0x0000000000208947 */ /* 0x000fea0003800000 */
[----:B------:R-:W-:-:S10]  /*4810*/  DFMA.RM R14, R36, R40, R14 ;  /* 0x00000028240e722b */ /* 0x000fd4000000400e */
[----:B------:R-:W-:-:S05]  /*4820*/  IADD3 R12, P0, PT, R14, 0x1, RZ ;  /* 0x000000010e0c7810 */ /* 0x000fca0007f1e0ff */
[----:B------:R-:W-:-:S06]  /*4830*/  IMAD.X R13, RZ, RZ, R15, P0 ;  /* 0x000000ffff0d7224 */ /* 0x000fcc00000e060f */
[----:B------:R-:W-:-:S08]  /*4840*/  DFMA.RP R38, -R14, R12, R38 ;  /* 0x0000000c0e26722b */ /* 0x000fd00000008126 */
[----:B------:R-:W-:-:S06]  /*4850*/  DSETP.GT.AND P0, PT, R38, RZ, PT ;  /* 0x000000ff2600722a */ /* 0x000fcc0003f04000 */
[----:B------:R-:W-:Y:S02]  /*4860*/  FSEL R12, R12, R14, P0 ;  /* 0x0000000e0c0c7208 */ /* 0x000fe40000000000 */
[----:B------:R-:W-:Y:S01]  /*4870*/  FSEL R13, R13, R15, P0 ;  /* 0x0000000f0d0d7208 */ /* 0x000fe20000000000 */
[----:B------:R-:W-:Y:S06]  /*4880*/  BRA `(.L_x_75) ;  /* 0x0000000000647947 */ /* 0x000fec0003800000 */
.L_x_74:
[----:B------:R-:W-:-:S14]  /*4890*/  DSETP.NE.AND P0, PT, R38, RZ, PT ;  /* 0x000000ff2600722a */ /* 0x000fdc0003f05000 */
[----:B------:R-:W-:Y:S05]  /*48a0*/  @!P0 BRA `(.L_x_76) ;  /* 0x0000000000588947 */ /* 0x000fea0003800000 */
[----:B------:R-:W-:-:S13]  /*48b0*/  ISETP.GE.AND P0, PT, R39, RZ, PT ;  /* 0x000000ff2700720c */ /* 0x000fda0003f06270 */
[----:B------:R-:W-:Y:S01]  /*48c0*/  @!P0 MOV R12, 0x0 ;  /* 0x00000000000c8802 */ /* 0x000fe20000000f00 */
[----:B------:R-:W-:Y:S01]  /*48d0*/  @!P0 IMAD.MOV.U32 R13, RZ, RZ, -0x80000 ;  /* 0xfff80000ff0d8424 */ /* 0x000fe200078e00ff */
[----:B------:R-:W-:Y:S06]  /*48e0*/  @!P0 BRA `(.L_x_75) ;  /* 0x00000000004c8947 */ /* 0x000fec0003800000 */
[----:B------:R-:W-:-:S13]  /*48f0*/  ISETP.GT.AND P0, PT, R39, 0x7fefffff, PT ;  /* 0x7fefffff2700780c */ /* 0x000fda0003f04270 */
[----:B------:R-:W-:Y:S05]  /*4900*/  @P0 BRA `(.L_x_76) ;  /* 0x0000000000400947 */ /* 0x000fea0003800000 */
[----:B------:R-:W-:Y:S01]  /*4910*/  DMUL R38, R38, 8.11296384146066816958e+31 ;  /* 0x4690000026267828 */ /* 0x000fe20000000000 */
[----:B------:R-:W-:Y:S01]  /*4920*/  MOV R36, RZ ;  /* 0x000000ff00247202 */ /* 0x000fe20000000f00 */
[----:B------:R-:W-:Y:S01]  /*4930*/  IMAD.MOV.U32 R12, RZ, RZ, 0x0 ;  /* 0x00000000ff0c7424 */ /* 0x000fe200078e00ff */
[----:B------:R-:W-:-:S03]  /*4940*/  MOV R13, 0x3fd80000 ;  /* 0x3fd80000000d7802 */ /* 0x000fc60000000f00 */
[----:B------:R-:W0:Y:S02]  /*4950*/  MUFU.RSQ64H R37, R39 ;  /* 0x0000002700257308 */ /* 0x000e240000001c00 */
[----:B0-----:R-:W-:-:S08]  /*4960*/  DMUL R14, R36, R36 ;  /* 0x00000024240e7228 */ /* 0x001fd00000000000 */
[----:B------:R-:W-:-:S08]  /*4970*/  DFMA R14, R38, -R14, 1 ;  /* 0x3ff00000260e742b */ /* 0x000fd0000000080e */
[----:B------:R-:W-:Y:S02]  /*4980*/  DFMA R12, R14, R12, 0.5 ;  /* 0x3fe000000e0c742b */ /* 0x000fe4000000000c */
[----:B------:R-:W-:-:S08]  /*4990*/  DMUL R14, R36, R14 ;  /* 0x0000000e240e7228 */ /* 0x000fd00000000000 */
[----:B------:R-:W-:-:S08]  /*49a0*/  DFMA R14, R12, R14, R36 ;  /* 0x0000000e0c0e722b */ /* 0x000fd00000000024 */
[----:B------:R-:W-:Y:S02]  /*49b0*/  DMUL R12, R38, R14 ;  /* 0x0000000e260c7228 */ /* 0x000fe40000000000 */
[----:B------:R-:W-:-:S06]  /*49c0*/  VIADD R15, R15, 0xfff00000 ;  /* 0xfff000000f0f7836 */ /* 0x000fcc0000000000 */
[----:B------:R-:W-:-:S08]  /*49d0*/  DFMA R36, R12, -R12, R38 ;  /* 0x8000000c0c24722b */ /* 0x000fd00000000026 */
[----:B------:R-:W-:-:S10]  /*49e0*/  DFMA R12, R14, R36, R12 ;  /* 0x000000240e0c722b */ /* 0x000fd4000000000c */
[----:B------:R-:W-:Y:S01]  /*49f0*/  IADD3 R13, PT, PT, R13, -0x3500000, RZ ;  /* 0xfcb000000d0d7810 */ /* 0x000fe20007ffe0ff */
[----:B------:R-:W-:Y:S06]  /*4a00*/  BRA `(.L_x_75) ;  /* 0x0000000000047947 */ /* 0x000fec0003800000 */
.L_x_76:
[----:B------:R-:W-:-:S11]  /*4a10*/  DADD R12, R38, R38 ;  /* 0x00000000260c7229 */ /* 0x000fd60000000026 */
.L_x_75:
[----:B------:R-:W-:Y:S05]  /*4a20*/  BSYNC.RECONVERGENT B1 ;  /* 0x0000000000017941 */ /* 0x000fea0003800200 */
.L_x_73:
[----:B------:R-:W-:Y:S01]  /*4a30*/  MOV R43, 0x0 ;  /* 0x00000000002b7802 */ /* 0x000fe20000000f00 */
[----:B------:R-:W-:-:S03]  /*4a40*/  IMAD.MOV.U32 R7, RZ, RZ, R13 ;  /* 0x000000ffff077224 */ /* 0x000fc600078e000d */
[----:B------:R-:W-:Y:S05]  /*4a50*/  RET.REL.NODEC R42 `(_Z27compute_acceleration_kernelPK4BodyiPdS2_S2_) ;  /* 0xffffffb42a687950 */ /* 0x000fea0003c3ffff */
.L_x_77:
        /* <DEDUP_REMOVED lines=10> */
.L_x_80:


//--------------------- .text._Z32compute_velocity_position_kernelP4BodyidPdS1_S1_ --------------------------
	.section	.text._Z32compute_velocity_position_kernelP4BodyidPdS1_S1_,"ax",@progbits
	.align	128
        .global         _Z32compute_velocity_position_kernelP4BodyidPdS1_S1_
        .type           _Z32compute_velocity_position_kernelP4BodyidPdS1_S1_,@function
        .size           _Z32compute_velocity_position_kernelP4BodyidPdS1_S1_,(.L_x_83 - _Z32compute_velocity_position_kernelP4BodyidPdS1_S1_)
        .other          _Z32compute_velocity_position_kernelP4BodyidPdS1_S1_,@"STO_CUDA_ENTRY STV_DEFAULT"
_Z32compute_velocity_position_kernelP4BodyidPdS1_S1_:
.text._Z32compute_velocity_position_kernelP4BodyidPdS1_S1_:
        /* <DEDUP_REMOVED lines=18> */
[----:B------:R-:W2:Y:S04]  /*0120*/  LDG.E.64 R16, desc[UR4][R2.64] ;  /* 0x0000000402107981 */ /* 0x000ea8000c1e1b00 */
[----:B------:R-:W5:Y:S04]  /*0130*/  LDG.E.64 R18, desc[UR4][R2.64+0x8] ;  /* 0x0000080402127981 */ /* 0x000f68000c1e1b00 */
[----:B------:R-:W5:Y:S01]  /*0140*/  LDG.E.64 R20, desc[UR4][R2.64+0x10] ;  /* 0x0000100402147981 */ /* 0x000f62000c1e1b00 */
[----:B----4-:R-:W-:-:S08]  /*0150*/  DMUL R6, R8, 0.5 ;  /* 0x3fe0000008067828 */ /* 0x010fd00000000000 */
[----:B---3--:R-:W-:Y:S01]  /*0160*/  DFMA R6, R6, R4, R10 ;  /* 0x000000040606722b */ /* 0x008fe2000000000a */
[----:B0-----:R-:W-:Y:S02]  /*0170*/  IMAD.WIDE R10, R0, 0x8, R12 ;  /* 0x00000008000a7825 */ /* 0x001fe400078e020c */
[----:B------:R-:W3:Y:S04]  /*0180*/  LDG.E.64 R12, desc[UR4][R2.64+0x20] ;  /* 0x00002004020c7981 */ /* 0x000ee8000c1e1b00 */
[----:B------:R-:W-:Y:S04]  /*0190*/  STG.E.64 desc[UR4][R2.64+0x18], R6 ;  /* 0x0000180602007986 */ /* 0x000fe8000c101b04 */
[----:B------:R-:W4:Y:S02]  /*01a0*/  LDG.E.64 R10, desc[UR4][R10.64] ;  /* 0x000000040a0a7981 */ /* 0x000f24000c1e1b00 */
[----:B----4-:R-:W-:-:S08]  /*01b0*/  DMUL R8, R10, 0.5 ;  /* 0x3fe000000a087828 */ /* 0x010fd00000000000 */
[-C--:B---3--:R-:W-:Y:S01]  /*01c0*/  DFMA R8, R8, R4.reuse, R12 ;  /* 0x000000040808722b */ /* 0x088fe2000000000c */
[----:B-1----:R-:W-:Y:S02]  /*01d0*/  IMAD.WIDE R12, R0, 0x8, R14 ;  /* 0x00000008000c7825 */ /* 0x002fe400078e020e */
[----:B------:R-:W3:Y:S04]  /*01e0*/  LDG.E.64 R14, desc[UR4][R2.64+0x28] ;  /* 0x00002804020e7981 */ /* 0x000ee8000c1e1b00 */
[----:B------:R-:W-:Y:S04]  /*01f0*/  STG.E.64 desc[UR4][R2.64+0x20], R8 ;  /* 0x0000200802007986 */ /* 0x000fe8000c101b04 */
[----:B------:R-:W4:Y:S01]  /*0200*/  LDG.E.64 R12, desc[UR4][R12.64] ;  /* 0x000000040c0c7981 */ /* 0x000f22000c1e1b00 */
[----:B--2---:R-:W-:-:S02]  /*0210*/  DFMA R16, R6, R4, R16 ;  /* 0x000000040610722b */ /* 0x004fc40000000010 */
[----:B-----5:R-:W-:-:S05]  /*0220*/  DFMA R18, R8, R4, R18 ;  /* 0x000000040812722b */ /* 0x020fca0000000012 */
[----:B------:R-:W-:Y:S04]  /*0230*/  STG.E.64 desc[UR4][R2.64], R16 ;  /* 0x0000001002007986 */ /* 0x000fe8000c101b04 */
[----:B------:R-:W-:Y:S01]  /*0240*/  STG.E.64 desc[UR4][R2.64+0x8], R18 ;  /* 0x0000081202007986 */ /* 0x000fe2000c101b04 */
[----:B----4-:R-:W-:-:S08]  /*0250*/  DMUL R10, R12, 0.5 ;  /* 0x3fe000000c0a7828 */ /* 0x010fd00000000000 */
[----:B---3--:R-:W-:-:S08]  /*0260*/  DFMA R10, R10, R4, R14 ;  /* 0x000000040a0a722b */ /* 0x008fd0000000000e */
[----:B------:R-:W-:Y:S01]  /*0270*/  DFMA R20, R10, R4, R20 ;  /* 0x000000040a14722b */ /* 0x000fe20000000014 */
[----:B------:R-:W-:Y:S06]  /*0280*/  STG.E.64 desc[UR4][R2.64+0x28], R10 ;  /* 0x0000280a02007986 */ /* 0x000fec000c101b04 */
[----:B------:R-:W-:Y:S01]  /*0290*/  STG.E.64 desc[UR4][R2.64+0x10], R20 ;  /* 0x0000101402007986 */ /* 0x000fe2000c101b04 */
[----:B------:R-:W-:Y:S05]  /*02a0*/  EXIT ;  /* 0x000000000000794d */ /* 0x000fea0003800000 */
.L_x_78:
        /* <DEDUP_REMOVED lines=13> */
.L_x_83:


//--------------------- .nv.shared.reserved.0     --------------------------
	.section	.nv.shared.reserved.0,"aw",@nobits
	.weak		__nv_reservedSMEM_offset_0_alias
	.size		__nv_reservedSMEM_offset_0_alias, 0, 64
	.other		__nv_reservedSMEM_offset_0_alias,@"STO_CUDA_RESERVED_SHARED STV_DEFAULT"
__nv_reservedSMEM_offset_0_alias:
	.zero		0
	.zero		64


//--------------------- .nv.shared._Z27compute_acceleration_kernelPK4BodyiPdS2_S2_ --------------------------
	.section	.nv.shared._Z27compute_acceleration_kernelPK4BodyiPdS2_S2_,"aw",@nobits
	.sectionflags	@""
	.align	8
.nv.shared._Z27compute_acceleration_kernelPK4BodyiPdS2_S2_:
	.zero		15360


//--------------------- .nv.constant0._Z23compute_velocity_kernelP4BodyidPdS1_S1_ --------------------------
	.section	.nv.constant0._Z23compute_velocity_kernelP4BodyidPdS1_S1_,"a",@progbits
	.sectionflags	@""
	.align	4
.nv.constant0._Z23compute_velocity_kernelP4BodyidPdS1_S1_:
	.zero		944


//--------------------- .nv.constant0._Z27compute_acceleration_kernelPK4BodyiPdS2_S2_ --------------------------
	.section	.nv.constant0._Z27compute_acceleration_kernelPK4BodyiPdS2_S2_,"a",@progbits
	.sectionflags	@""
	.align	4
.nv.constant0._Z27compute_acceleration_kernelPK4BodyiPdS2_S2_:
	.zero		936


//--------------------- .nv.constant0._Z32compute_velocity_position_kernelP4BodyidPdS1_S1_ --------------------------
	.section	.nv.constant0._Z32compute_velocity_position_kernelP4BodyidPdS1_S1_,"a",@progbits
	.sectionflags	@""
	.align	4
.nv.constant0._Z32compute_velocity_position_kernelP4BodyidPdS1_S1_:
	.zero		944


//--------------------- SYMBOLS --------------------------

	.type		.nv.reservedSmem.offset0,@object
	.size		.nv.reservedSmem.offset0,0x4
	.type		.nv.reservedSmem.cap,@object
	.size		.nv.reservedSmem.cap,0x4
